//
// Generated by NVIDIA NVVM Compiler
//
// Compiler Build ID: CL-36424714
// Cuda compilation tools, release 13.0, V13.0.88
// Based on NVVM 20.0.0
//

.version 9.0
.target sm_100
.address_size 64

	// .globl	_Z19unpack_original_texyP6float2j
// _ZZ10unpack_newPKjP6float2E8accblock has been demoted
// _ZZ15unpack_new_int2P4int2P6float2E8accblock has been demoted
// _ZZ10unpack_altPKjP6float2E8accblock has been demoted
.global .align 1 .b8 _ZN34_INTERNAL_7801de6a_4_k_cu_2d511c284cuda3std3__45__cpo5beginE[1];
.global .align 1 .b8 _ZN34_INTERNAL_7801de6a_4_k_cu_2d511c284cuda3std3__45__cpo3endE[1];
.global .align 1 .b8 _ZN34_INTERNAL_7801de6a_4_k_cu_2d511c284cuda3std3__45__cpo6cbeginE[1];
.global .align 1 .b8 _ZN34_INTERNAL_7801de6a_4_k_cu_2d511c284cuda3std3__45__cpo4cendE[1];
.global .align 1 .b8 _ZN34_INTERNAL_7801de6a_4_k_cu_2d511c284cuda3std3__45__cpo6rbeginE[1];
.global .align 1 .b8 _ZN34_INTERNAL_7801de6a_4_k_cu_2d511c284cuda3std3__45__cpo4rendE[1];
.global .align 1 .b8 _ZN34_INTERNAL_7801de6a_4_k_cu_2d511c284cuda3std3__45__cpo7crbeginE[1];
.global .align 1 .b8 _ZN34_INTERNAL_7801de6a_4_k_cu_2d511c284cuda3std3__45__cpo5crendE[1];
.global .align 1 .b8 _ZN34_INTERNAL_7801de6a_4_k_cu_2d511c284cuda3std3__436_GLOBAL__N__7801de6a_4_k_cu_2d511c286ignoreE[1];
.global .align 1 .b8 _ZN34_INTERNAL_7801de6a_4_k_cu_2d511c284cuda3std3__419piecewise_constructE[1];
.global .align 1 .b8 _ZN34_INTERNAL_7801de6a_4_k_cu_2d511c284cuda3std3__48in_placeE[1];
.global .align 1 .b8 _ZN34_INTERNAL_7801de6a_4_k_cu_2d511c284cuda3std3__420unreachable_sentinelE[1];
.global .align 1 .b8 _ZN34_INTERNAL_7801de6a_4_k_cu_2d511c284cuda3std3__47nulloptE[1];
.global .align 1 .b8 _ZN34_INTERNAL_7801de6a_4_k_cu_2d511c284cuda3std3__48unexpectE[1];
.global .align 1 .b8 _ZN34_INTERNAL_7801de6a_4_k_cu_2d511c284cuda3std6ranges3__45__cpo4swapE[1];
.global .align 1 .b8 _ZN34_INTERNAL_7801de6a_4_k_cu_2d511c284cuda3std6ranges3__45__cpo9iter_moveE[1];
.global .align 1 .b8 _ZN34_INTERNAL_7801de6a_4_k_cu_2d511c284cuda3std6ranges3__45__cpo5beginE[1];
.global .align 1 .b8 _ZN34_INTERNAL_7801de6a_4_k_cu_2d511c284cuda3std6ranges3__45__cpo3endE[1];
.global .align 1 .b8 _ZN34_INTERNAL_7801de6a_4_k_cu_2d511c284cuda3std6ranges3__45__cpo6cbeginE[1];
.global .align 1 .b8 _ZN34_INTERNAL_7801de6a_4_k_cu_2d511c284cuda3std6ranges3__45__cpo4cendE[1];
.global .align 1 .b8 _ZN34_INTERNAL_7801de6a_4_k_cu_2d511c284cuda3std6ranges3__45__cpo7advanceE[1];
.global .align 1 .b8 _ZN34_INTERNAL_7801de6a_4_k_cu_2d511c284cuda3std6ranges3__45__cpo9iter_swapE[1];
.global .align 1 .b8 _ZN34_INTERNAL_7801de6a_4_k_cu_2d511c284cuda3std6ranges3__45__cpo4nextE[1];
.global .align 1 .b8 _ZN34_INTERNAL_7801de6a_4_k_cu_2d511c284cuda3std6ranges3__45__cpo4prevE[1];
.global .align 1 .b8 _ZN34_INTERNAL_7801de6a_4_k_cu_2d511c284cuda3std6ranges3__45__cpo4dataE[1];
.global .align 1 .b8 _ZN34_INTERNAL_7801de6a_4_k_cu_2d511c284cuda3std6ranges3__45__cpo5cdataE[1];
.global .align 1 .b8 _ZN34_INTERNAL_7801de6a_4_k_cu_2d511c284cuda3std6ranges3__45__cpo4sizeE[1];
.global .align 1 .b8 _ZN34_INTERNAL_7801de6a_4_k_cu_2d511c284cuda3std6ranges3__45__cpo5ssizeE[1];
.global .align 1 .b8 _ZN34_INTERNAL_7801de6a_4_k_cu_2d511c284cuda3std6ranges3__45__cpo8distanceE[1];
.global .align 1 .b8 _ZN34_INTERNAL_7801de6a_4_k_cu_2d511c286thrust24THRUST_300001_SM_1000_NS8cuda_cub3parE[1];
.global .align 1 .b8 _ZN34_INTERNAL_7801de6a_4_k_cu_2d511c286thrust24THRUST_300001_SM_1000_NS8cuda_cub10par_nosyncE[1];
.global .align 1 .b8 _ZN34_INTERNAL_7801de6a_4_k_cu_2d511c286thrust24THRUST_300001_SM_1000_NS6system6detail10sequential3seqE[1];
.global .align 1 .b8 _ZN34_INTERNAL_7801de6a_4_k_cu_2d511c286thrust24THRUST_300001_SM_1000_NS12placeholders2_1E[1];
.global .align 1 .b8 _ZN34_INTERNAL_7801de6a_4_k_cu_2d511c286thrust24THRUST_300001_SM_1000_NS12placeholders2_2E[1];
.global .align 1 .b8 _ZN34_INTERNAL_7801de6a_4_k_cu_2d511c286thrust24THRUST_300001_SM_1000_NS12placeholders2_3E[1];
.global .align 1 .b8 _ZN34_INTERNAL_7801de6a_4_k_cu_2d511c286thrust24THRUST_300001_SM_1000_NS12placeholders2_4E[1];
.global .align 1 .b8 _ZN34_INTERNAL_7801de6a_4_k_cu_2d511c286thrust24THRUST_300001_SM_1000_NS12placeholders2_5E[1];
.global .align 1 .b8 _ZN34_INTERNAL_7801de6a_4_k_cu_2d511c286thrust24THRUST_300001_SM_1000_NS12placeholders2_6E[1];
.global .align 1 .b8 _ZN34_INTERNAL_7801de6a_4_k_cu_2d511c286thrust24THRUST_300001_SM_1000_NS12placeholders2_7E[1];
.global .align 1 .b8 _ZN34_INTERNAL_7801de6a_4_k_cu_2d511c286thrust24THRUST_300001_SM_1000_NS12placeholders2_8E[1];
.global .align 1 .b8 _ZN34_INTERNAL_7801de6a_4_k_cu_2d511c286thrust24THRUST_300001_SM_1000_NS12placeholders2_9E[1];
.global .align 1 .b8 _ZN34_INTERNAL_7801de6a_4_k_cu_2d511c286thrust24THRUST_300001_SM_1000_NS12placeholders3_10E[1];
.global .align 1 .b8 _ZN34_INTERNAL_7801de6a_4_k_cu_2d511c286thrust24THRUST_300001_SM_1000_NS3seqE[1];

.visible .entry _Z19unpack_original_texyP6float2j(
	.param .u64 _Z19unpack_original_texyP6float2j_param_0,
	.param .u64 .ptr .align 1 _Z19unpack_original_texyP6float2j_param_1,
	.param .u32 _Z19unpack_original_texyP6float2j_param_2
)
{
	.reg .pred 	%p<4>;
	.reg .b16 	%rs<41>;
	.reg .b32 	%r<73>;
	.reg .b32 	%f<22>;
	.reg .b64 	%rd<6>;

	ld.param.u64 	%rd2, [_Z19unpack_original_texyP6float2j_param_0];
	ld.param.u64 	%rd3, [_Z19unpack_original_texyP6float2j_param_1];
	ld.param.u32 	%r9, [_Z19unpack_original_texyP6float2j_param_2];
	setp.eq.s32 	%p1, %r9, 0;
	@%p1 bra 	$L__BB0_5;
	mov.u32 	%r11, %tid.x;
	mov.u32 	%r12, %ctaid.y;
	mov.u32 	%r13, %ntid.x;
	mov.u32 	%r14, %ctaid.x;
	mad.lo.s32 	%r15, %r14, %r13, %r11;
	cvt.rn.f32.s32 	%f1, %r15;
	mad.lo.s32 	%r16, %r12, 7, %r11;
	shl.b32 	%r1, %r16, 8;
	shl.b32 	%r2, %r12, 7;
	cvta.to.global.u64 	%rd1, %rd3;
	mov.b32 	%r71, 0;
$L__BB0_2:
	mad.lo.s32 	%r4, %r71, 6144, %r2;
	mad.lo.s32 	%r5, %r71, 86016, %r1;
	mov.b32 	%r72, 0;
$L__BB0_3:
	add.s32 	%r18, %r4, %r72;
	cvt.rn.f32.u32 	%f2, %r18;
	tex.2d.v4.s32.f32 	{%r19, %r20, %r21, %r22}, [%rd2, {%f1, %f2}];
	shr.u32 	%r23, %r20, 24;
	shr.u32 	%r24, %r20, 8;
	and.b32  	%r25, %r24, 65280;
	or.b32  	%r26, %r25, %r23;
	cvt.u16.u32 	%rs1, %r26;
	cvt.rn.f32.s16 	%f3, %rs1;
	add.s32 	%r27, %r72, %r5;
	mul.wide.u32 	%rd4, %r27, 8;
	add.s64 	%rd5, %rd1, %rd4;
	cvt.u16.u32 	%rs2, %r20;
	shr.u16 	%rs3, %rs2, 8;
	shl.b16 	%rs4, %rs2, 8;
	or.b16  	%rs5, %rs4, %rs3;
	cvt.rn.f32.s16 	%f4, %rs5;
	st.global.v2.f32 	[%rd5], {%f3, %f4};
	shr.u32 	%r28, %r19, 24;
	shr.u32 	%r29, %r19, 8;
	and.b32  	%r30, %r29, 65280;
	or.b32  	%r31, %r30, %r28;
	cvt.u16.u32 	%rs6, %r31;
	cvt.rn.f32.s16 	%f5, %rs6;
	st.global.f32 	[%rd5+1024], %f5;
	cvt.u16.u32 	%rs7, %r19;
	shr.u16 	%rs8, %rs7, 8;
	shl.b16 	%rs9, %rs7, 8;
	or.b16  	%rs10, %rs9, %rs8;
	cvt.rn.f32.s16 	%f6, %rs10;
	st.global.f32 	[%rd5+1028], %f6;
	add.s32 	%r32, %r18, 1;
	cvt.rn.f32.u32 	%f7, %r32;
	tex.2d.v4.s32.f32 	{%r33, %r34, %r35, %r36}, [%rd2, {%f1, %f7}];
	shr.u32 	%r37, %r34, 24;
	shr.u32 	%r38, %r34, 8;
	and.b32  	%r39, %r38, 65280;
	or.b32  	%r40, %r39, %r37;
	cvt.u16.u32 	%rs11, %r40;
	cvt.rn.f32.s16 	%f8, %rs11;
	cvt.u16.u32 	%rs12, %r34;
	shr.u16 	%rs13, %rs12, 8;
	shl.b16 	%rs14, %rs12, 8;
	or.b16  	%rs15, %rs14, %rs13;
	cvt.rn.f32.s16 	%f9, %rs15;
	st.global.v2.f32 	[%rd5+8], {%f8, %f9};
	shr.u32 	%r41, %r33, 24;
	shr.u32 	%r42, %r33, 8;
	and.b32  	%r43, %r42, 65280;
	or.b32  	%r44, %r43, %r41;
	cvt.u16.u32 	%rs16, %r44;
	cvt.rn.f32.s16 	%f10, %rs16;
	st.global.f32 	[%rd5+1032], %f10;
	cvt.u16.u32 	%rs17, %r33;
	shr.u16 	%rs18, %rs17, 8;
	shl.b16 	%rs19, %rs17, 8;
	or.b16  	%rs20, %rs19, %rs18;
	cvt.rn.f32.s16 	%f11, %rs20;
	st.global.f32 	[%rd5+1036], %f11;
	add.s32 	%r45, %r18, 2;
	cvt.rn.f32.u32 	%f12, %r45;
	tex.2d.v4.s32.f32 	{%r46, %r47, %r48, %r49}, [%rd2, {%f1, %f12}];
	shr.u32 	%r50, %r47, 24;
	shr.u32 	%r51, %r47, 8;
	and.b32  	%r52, %r51, 65280;
	or.b32  	%r53, %r52, %r50;
	cvt.u16.u32 	%rs21, %r53;
	cvt.rn.f32.s16 	%f13, %rs21;
	cvt.u16.u32 	%rs22, %r47;
	shr.u16 	%rs23, %rs22, 8;
	shl.b16 	%rs24, %rs22, 8;
	or.b16  	%rs25, %rs24, %rs23;
	cvt.rn.f32.s16 	%f14, %rs25;
	st.global.v2.f32 	[%rd5+16], {%f13, %f14};
	shr.u32 	%r54, %r46, 24;
	shr.u32 	%r55, %r46, 8;
	and.b32  	%r56, %r55, 65280;
	or.b32  	%r57, %r56, %r54;
	cvt.u16.u32 	%rs26, %r57;
	cvt.rn.f32.s16 	%f15, %rs26;
	st.global.f32 	[%rd5+1040], %f15;
	cvt.u16.u32 	%rs27, %r46;
	shr.u16 	%rs28, %rs27, 8;
	shl.b16 	%rs29, %rs27, 8;
	or.b16  	%rs30, %rs29, %rs28;
	cvt.rn.f32.s16 	%f16, %rs30;
	st.global.f32 	[%rd5+1044], %f16;
	add.s32 	%r58, %r18, 3;
	cvt.rn.f32.u32 	%f17, %r58;
	tex.2d.v4.s32.f32 	{%r59, %r60, %r61, %r62}, [%rd2, {%f1, %f17}];
	shr.u32 	%r63, %r60, 24;
	shr.u32 	%r64, %r60, 8;
	and.b32  	%r65, %r64, 65280;
	or.b32  	%r66, %r65, %r63;
	cvt.u16.u32 	%rs31, %r66;
	cvt.rn.f32.s16 	%f18, %rs31;
	cvt.u16.u32 	%rs32, %r60;
	shr.u16 	%rs33, %rs32, 8;
	shl.b16 	%rs34, %rs32, 8;
	or.b16  	%rs35, %rs34, %rs33;
	cvt.rn.f32.s16 	%f19, %rs35;
	st.global.v2.f32 	[%rd5+24], {%f18, %f19};
	shr.u32 	%r67, %r59, 24;
	shr.u32 	%r68, %r59, 8;
	and.b32  	%r69, %r68, 65280;
	or.b32  	%r70, %r69, %r67;
	cvt.u16.u32 	%rs36, %r70;
	cvt.rn.f32.s16 	%f20, %rs36;
	st.global.f32 	[%rd5+1048], %f20;
	cvt.u16.u32 	%rs37, %r59;
	shr.u16 	%rs38, %rs37, 8;
	shl.b16 	%rs39, %rs37, 8;
	or.b16  	%rs40, %rs39, %rs38;
	cvt.rn.f32.s16 	%f21, %rs40;
	st.global.f32 	[%rd5+1052], %f21;
	add.s32 	%r72, %r72, 4;
	setp.ne.s32 	%p2, %r72, 128;
	@%p2 bra 	$L__BB0_3;
	add.s32 	%r71, %r71, 1;
	setp.ne.s32 	%p3, %r71, %r9;
	@%p3 bra 	$L__BB0_2;
$L__BB0_5:
	ret;

}
	// .globl	_Z10unpack_newPKjP6float2
.visible .entry _Z10unpack_newPKjP6float2(
	.param .u64 .ptr .align 1 _Z10unpack_newPKjP6float2_param_0,
	.param .u64 .ptr .align 1 _Z10unpack_newPKjP6float2_param_1
)
{
	.reg .pred 	%p<2>;
	.reg .b16 	%rs<127>;
	.reg .b32 	%r<140>;
	.reg .b32 	%f<29>;
	.reg .b64 	%rd<54>;
	// demoted variable
	.shared .align 4 .b8 _ZZ10unpack_newPKjP6float2E8accblock[7168];
	ld.param.u64 	%rd9, [_Z10unpack_newPKjP6float2_param_0];
	cvta.to.global.u64 	%rd1, %rd9;
	mov.u32 	%r17, %ctaid.x;
	mov.u32 	%r18, %ntid.x;
	mov.u32 	%r19, %tid.x;
	mul.lo.s32 	%r20, %r17, 114688;
	cvt.u16.u32 	%rs1, %r19;
	mul.hi.u16 	%rs2, %rs1, 9363;
	shl.b16 	%rs3, %rs1, 7;
	mad.lo.s16 	%rs4, %rs2, -895, %rs3;
	mul.wide.u16 	%r21, %rs4, 4;
	mov.u32 	%r22, _ZZ10unpack_newPKjP6float2E8accblock;
	add.s32 	%r1, %r22, %r21;
	add.s32 	%r23, %r18, %r19;
	cvt.u16.u32 	%rs5, %r23;
	mul.hi.u16 	%rs6, %rs5, 9363;
	sub.s16 	%rs7, %rs5, %rs6;
	shr.u16 	%rs8, %rs7, 1;
	add.s16 	%rs9, %rs8, %rs6;
	shr.u16 	%rs10, %rs9, 2;
	shl.b16 	%rs11, %rs5, 7;
	mad.lo.s16 	%rs12, %rs10, -895, %rs11;
	mul.wide.u16 	%r24, %rs12, 4;
	add.s32 	%r2, %r22, %r24;
	add.s32 	%r25, %r23, %r18;
	cvt.u16.u32 	%rs13, %r25;
	mul.hi.u16 	%rs14, %rs13, 9363;
	sub.s16 	%rs15, %rs13, %rs14;
	shr.u16 	%rs16, %rs15, 1;
	add.s16 	%rs17, %rs16, %rs14;
	shr.u16 	%rs18, %rs17, 2;
	shl.b16 	%rs19, %rs13, 7;
	mad.lo.s16 	%rs20, %rs18, -895, %rs19;
	mul.wide.u16 	%r26, %rs20, 4;
	add.s32 	%r3, %r22, %r26;
	add.s32 	%r27, %r25, %r18;
	cvt.u16.u32 	%rs21, %r27;
	mul.hi.u16 	%rs22, %rs21, 9363;
	sub.s16 	%rs23, %rs21, %rs22;
	shr.u16 	%rs24, %rs23, 1;
	add.s16 	%rs25, %rs24, %rs22;
	shr.u16 	%rs26, %rs25, 2;
	shl.b16 	%rs27, %rs21, 7;
	mad.lo.s16 	%rs28, %rs26, -895, %rs27;
	mul.wide.u16 	%r28, %rs28, 4;
	add.s32 	%r4, %r22, %r28;
	add.s32 	%r29, %r27, %r18;
	cvt.u16.u32 	%rs29, %r29;
	mul.hi.u16 	%rs30, %rs29, 9363;
	sub.s16 	%rs31, %rs29, %rs30;
	shr.u16 	%rs32, %rs31, 1;
	add.s16 	%rs33, %rs32, %rs30;
	shr.u16 	%rs34, %rs33, 2;
	shl.b16 	%rs35, %rs29, 7;
	mad.lo.s16 	%rs36, %rs34, -895, %rs35;
	mul.wide.u16 	%r30, %rs36, 4;
	add.s32 	%r5, %r22, %r30;
	add.s32 	%r31, %r29, %r18;
	cvt.u16.u32 	%rs37, %r31;
	mul.hi.u16 	%rs38, %rs37, 9363;
	sub.s16 	%rs39, %rs37, %rs38;
	shr.u16 	%rs40, %rs39, 1;
	add.s16 	%rs41, %rs40, %rs38;
	shr.u16 	%rs42, %rs41, 2;
	mul.lo.s16 	%rs43, %rs42, 7;
	sub.s16 	%rs44, %rs37, %rs43;
	shl.b16 	%rs45, %rs44, 7;
	add.s16 	%rs46, %rs45, %rs42;
	mul.wide.u16 	%r32, %rs46, 4;
	add.s32 	%r6, %r22, %r32;
	add.s32 	%r33, %r31, %r18;
	cvt.u16.u32 	%rs47, %r33;
	mul.hi.u16 	%rs48, %rs47, 9363;
	sub.s16 	%rs49, %rs47, %rs48;
	shr.u16 	%rs50, %rs49, 1;
	add.s16 	%rs51, %rs50, %rs48;
	shr.u16 	%rs52, %rs51, 2;
	mul.lo.s16 	%rs53, %rs52, 7;
	sub.s16 	%rs54, %rs47, %rs53;
	shl.b16 	%rs55, %rs54, 7;
	add.s16 	%rs56, %rs55, %rs52;
	mul.wide.u16 	%r34, %rs56, 4;
	add.s32 	%r7, %r22, %r34;
	or.b32  	%r35, %r19, %r20;
	add.s32 	%r138, %r35, 5505024;
	mul.wide.u32 	%rd10, %r18, 8;
	add.s64 	%rd2, %rd1, %rd10;
	mad.lo.s32 	%r137, %r17, 896, %r19;
	mul.wide.u32 	%rd11, %r18, 16;
	add.s64 	%rd3, %rd1, %rd11;
	mul.wide.u32 	%rd12, %r18, 24;
	add.s64 	%rd4, %rd1, %rd12;
	mul.wide.u32 	%rd13, %r18, 32;
	add.s64 	%rd5, %rd1, %rd13;
	mul.wide.u32 	%rd14, %r18, 40;
	add.s64 	%rd6, %rd1, %rd14;
	mul.wide.u32 	%rd15, %r18, 48;
	add.s64 	%rd7, %rd1, %rd15;
	mov.b32 	%r139, 5505024;
$L__BB1_1:
	ld.param.u64 	%rd53, [_Z10unpack_newPKjP6float2_param_1];
	mul.wide.s32 	%rd16, %r137, 8;
	add.s64 	%rd17, %rd2, %rd16;
	add.s64 	%rd18, %rd3, %rd16;
	add.s64 	%rd19, %rd4, %rd16;
	add.s64 	%rd20, %rd5, %rd16;
	add.s64 	%rd21, %rd6, %rd16;
	add.s64 	%rd22, %rd7, %rd16;
	add.s64 	%rd23, %rd1, %rd16;
	ld.global.nc.v2.u32 	{%r36, %r37}, [%rd23];
	st.shared.u32 	[%r1], %r37;
	st.shared.u32 	[%r1+3584], %r36;
	ld.global.nc.v2.u32 	{%r38, %r39}, [%rd17];
	st.shared.u32 	[%r2], %r39;
	st.shared.u32 	[%r2+3584], %r38;
	ld.global.nc.v2.u32 	{%r40, %r41}, [%rd18];
	st.shared.u32 	[%r3], %r41;
	st.shared.u32 	[%r3+3584], %r40;
	ld.global.nc.v2.u32 	{%r42, %r43}, [%rd19];
	st.shared.u32 	[%r4], %r43;
	st.shared.u32 	[%r4+3584], %r42;
	ld.global.nc.v2.u32 	{%r44, %r45}, [%rd20];
	st.shared.u32 	[%r5], %r45;
	st.shared.u32 	[%r5+3584], %r44;
	ld.global.nc.v2.u32 	{%r46, %r47}, [%rd21];
	st.shared.u32 	[%r6], %r47;
	st.shared.u32 	[%r6+3584], %r46;
	ld.global.nc.v2.u32 	{%r48, %r49}, [%rd22];
	st.shared.u32 	[%r7], %r49;
	st.shared.u32 	[%r7+3584], %r48;
	bar.sync 	0;
	mov.u32 	%r50, %tid.x;
	shl.b32 	%r51, %r50, 2;
	mov.u32 	%r52, _ZZ10unpack_newPKjP6float2E8accblock;
	add.s32 	%r53, %r52, %r51;
	ld.shared.u32 	%r54, [%r53];
	shr.u32 	%r55, %r54, 24;
	shr.u32 	%r56, %r54, 8;
	and.b32  	%r57, %r56, 65280;
	or.b32  	%r58, %r57, %r55;
	cvt.u16.u32 	%rs57, %r58;
	cvt.rn.f32.s16 	%f1, %rs57;
	cvt.u16.u32 	%rs58, %r54;
	shr.u16 	%rs59, %rs58, 8;
	shl.b16 	%rs60, %rs58, 8;
	or.b16  	%rs61, %rs60, %rs59;
	cvt.rn.f32.s16 	%f2, %rs61;
	add.s32 	%r59, %r138, -5505024;
	cvta.to.global.u64 	%rd24, %rd53;
	mul.wide.u32 	%rd25, %r59, 8;
	add.s64 	%rd26, %rd24, %rd25;
	st.global.v2.f32 	[%rd26], {%f1, %f2};
	ld.shared.u32 	%r60, [%r53+3584];
	shr.u32 	%r61, %r60, 24;
	shr.u32 	%r62, %r60, 8;
	and.b32  	%r63, %r62, 65280;
	or.b32  	%r64, %r63, %r61;
	cvt.u16.u32 	%rs62, %r64;
	cvt.rn.f32.s16 	%f3, %rs62;
	cvt.u16.u32 	%rs63, %r60;
	shr.u16 	%rs64, %rs63, 8;
	shl.b16 	%rs65, %rs63, 8;
	or.b16  	%rs66, %rs65, %rs64;
	cvt.rn.f32.s16 	%f4, %rs66;
	add.s32 	%r65, %r138, 98304;
	mul.wide.u32 	%rd27, %r138, 8;
	add.s64 	%rd28, %rd24, %rd27;
	st.global.v2.f32 	[%rd28], {%f3, %f4};
	ld.shared.u32 	%r66, [%r53+512];
	shr.u32 	%r67, %r66, 24;
	shr.u32 	%r68, %r66, 8;
	and.b32  	%r69, %r68, 65280;
	or.b32  	%r70, %r69, %r67;
	cvt.u16.u32 	%rs67, %r70;
	cvt.rn.f32.s16 	%f5, %rs67;
	cvt.u16.u32 	%rs68, %r66;
	shr.u16 	%rs69, %rs68, 8;
	shl.b16 	%rs70, %rs68, 8;
	or.b16  	%rs71, %rs70, %rs69;
	cvt.rn.f32.s16 	%f6, %rs71;
	add.s32 	%r71, %r138, -5488640;
	mul.wide.u32 	%rd29, %r71, 8;
	add.s64 	%rd30, %rd24, %rd29;
	st.global.v2.f32 	[%rd30], {%f5, %f6};
	ld.shared.u32 	%r72, [%r53+4096];
	shr.u32 	%r73, %r72, 24;
	shr.u32 	%r74, %r72, 8;
	and.b32  	%r75, %r74, 65280;
	or.b32  	%r76, %r75, %r73;
	cvt.u16.u32 	%rs72, %r76;
	cvt.rn.f32.s16 	%f7, %rs72;
	cvt.u16.u32 	%rs73, %r72;
	shr.u16 	%rs74, %rs73, 8;
	shl.b16 	%rs75, %rs73, 8;
	or.b16  	%rs76, %rs75, %rs74;
	cvt.rn.f32.s16 	%f8, %rs76;
	add.s32 	%r77, %r138, 16384;
	mul.wide.u32 	%rd31, %r77, 8;
	add.s64 	%rd32, %rd24, %rd31;
	st.global.v2.f32 	[%rd32], {%f7, %f8};
	ld.shared.u32 	%r78, [%r53+1024];
	shr.u32 	%r79, %r78, 24;
	shr.u32 	%r80, %r78, 8;
	and.b32  	%r81, %r80, 65280;
	or.b32  	%r82, %r81, %r79;
	cvt.u16.u32 	%rs77, %r82;
	cvt.rn.f32.s16 	%f9, %rs77;
	cvt.u16.u32 	%rs78, %r78;
	shr.u16 	%rs79, %rs78, 8;
	shl.b16 	%rs80, %rs78, 8;
	or.b16  	%rs81, %rs80, %rs79;
	cvt.rn.f32.s16 	%f10, %rs81;
	add.s32 	%r83, %r138, -5472256;
	mul.wide.u32 	%rd33, %r83, 8;
	add.s64 	%rd34, %rd24, %rd33;
	st.global.v2.f32 	[%rd34], {%f9, %f10};
	ld.shared.u32 	%r84, [%r53+4608];
	shr.u32 	%r85, %r84, 24;
	shr.u32 	%r86, %r84, 8;
	and.b32  	%r87, %r86, 65280;
	or.b32  	%r88, %r87, %r85;
	cvt.u16.u32 	%rs82, %r88;
	cvt.rn.f32.s16 	%f11, %rs82;
	cvt.u16.u32 	%rs83, %r84;
	shr.u16 	%rs84, %rs83, 8;
	shl.b16 	%rs85, %rs83, 8;
	or.b16  	%rs86, %rs85, %rs84;
	cvt.rn.f32.s16 	%f12, %rs86;
	add.s32 	%r89, %r138, 32768;
	mul.wide.u32 	%rd35, %r89, 8;
	add.s64 	%rd36, %rd24, %rd35;
	st.global.v2.f32 	[%rd36], {%f11, %f12};
	ld.shared.u32 	%r90, [%r53+1536];
	shr.u32 	%r91, %r90, 24;
	shr.u32 	%r92, %r90, 8;
	and.b32  	%r93, %r92, 65280;
	or.b32  	%r94, %r93, %r91;
	cvt.u16.u32 	%rs87, %r94;
	cvt.rn.f32.s16 	%f13, %rs87;
	cvt.u16.u32 	%rs88, %r90;
	shr.u16 	%rs89, %rs88, 8;
	shl.b16 	%rs90, %rs88, 8;
	or.b16  	%rs91, %rs90, %rs89;
	cvt.rn.f32.s16 	%f14, %rs91;
	add.s32 	%r95, %r138, -5455872;
	mul.wide.u32 	%rd37, %r95, 8;
	add.s64 	%rd38, %rd24, %rd37;
	st.global.v2.f32 	[%rd38], {%f13, %f14};
	ld.shared.u32 	%r96, [%r53+5120];
	shr.u32 	%r97, %r96, 24;
	shr.u32 	%r98, %r96, 8;
	and.b32  	%r99, %r98, 65280;
	or.b32  	%r100, %r99, %r97;
	cvt.u16.u32 	%rs92, %r100;
	cvt.rn.f32.s16 	%f15, %rs92;
	cvt.u16.u32 	%rs93, %r96;
	shr.u16 	%rs94, %rs93, 8;
	shl.b16 	%rs95, %rs93, 8;
	or.b16  	%rs96, %rs95, %rs94;
	cvt.rn.f32.s16 	%f16, %rs96;
	add.s32 	%r101, %r138, 49152;
	mul.wide.u32 	%rd39, %r101, 8;
	add.s64 	%rd40, %rd24, %rd39;
	st.global.v2.f32 	[%rd40], {%f15, %f16};
	ld.shared.u32 	%r102, [%r53+2048];
	shr.u32 	%r103, %r102, 24;
	shr.u32 	%r104, %r102, 8;
	and.b32  	%r105, %r104, 65280;
	or.b32  	%r106, %r105, %r103;
	cvt.u16.u32 	%rs97, %r106;
	cvt.rn.f32.s16 	%f17, %rs97;
	cvt.u16.u32 	%rs98, %r102;
	shr.u16 	%rs99, %rs98, 8;
	shl.b16 	%rs100, %rs98, 8;
	or.b16  	%rs101, %rs100, %rs99;
	cvt.rn.f32.s16 	%f18, %rs101;
	add.s32 	%r107, %r138, -5439488;
	mul.wide.u32 	%rd41, %r107, 8;
	add.s64 	%rd42, %rd24, %rd41;
	st.global.v2.f32 	[%rd42], {%f17, %f18};
	ld.shared.u32 	%r108, [%r53+5632];
	shr.u32 	%r109, %r108, 24;
	shr.u32 	%r110, %r108, 8;
	and.b32  	%r111, %r110, 65280;
	or.b32  	%r112, %r111, %r109;
	cvt.u16.u32 	%rs102, %r112;
	cvt.rn.f32.s16 	%f19, %rs102;
	cvt.u16.u32 	%rs103, %r108;
	shr.u16 	%rs104, %rs103, 8;
	shl.b16 	%rs105, %rs103, 8;
	or.b16  	%rs106, %rs105, %rs104;
	cvt.rn.f32.s16 	%f20, %rs106;
	add.s32 	%r113, %r138, 65536;
	mul.wide.u32 	%rd43, %r113, 8;
	add.s64 	%rd44, %rd24, %rd43;
	st.global.v2.f32 	[%rd44], {%f19, %f20};
	ld.shared.u32 	%r114, [%r53+2560];
	shr.u32 	%r115, %r114, 24;
	shr.u32 	%r116, %r114, 8;
	and.b32  	%r117, %r116, 65280;
	or.b32  	%r118, %r117, %r115;
	cvt.u16.u32 	%rs107, %r118;
	cvt.rn.f32.s16 	%f21, %rs107;
	cvt.u16.u32 	%rs108, %r114;
	shr.u16 	%rs109, %rs108, 8;
	shl.b16 	%rs110, %rs108, 8;
	or.b16  	%rs111, %rs110, %rs109;
	cvt.rn.f32.s16 	%f22, %rs111;
	add.s32 	%r119, %r138, -5423104;
	mul.wide.u32 	%rd45, %r119, 8;
	add.s64 	%rd46, %rd24, %rd45;
	st.global.v2.f32 	[%rd46], {%f21, %f22};
	ld.shared.u32 	%r120, [%r53+6144];
	shr.u32 	%r121, %r120, 24;
	shr.u32 	%r122, %r120, 8;
	and.b32  	%r123, %r122, 65280;
	or.b32  	%r124, %r123, %r121;
	cvt.u16.u32 	%rs112, %r124;
	cvt.rn.f32.s16 	%f23, %rs112;
	cvt.u16.u32 	%rs113, %r120;
	shr.u16 	%rs114, %rs113, 8;
	shl.b16 	%rs115, %rs113, 8;
	or.b16  	%rs116, %rs115, %rs114;
	cvt.rn.f32.s16 	%f24, %rs116;
	add.s32 	%r125, %r138, 81920;
	mul.wide.u32 	%rd47, %r125, 8;
	add.s64 	%rd48, %rd24, %rd47;
	st.global.v2.f32 	[%rd48], {%f23, %f24};
	ld.shared.u32 	%r126, [%r53+3072];
	shr.u32 	%r127, %r126, 24;
	shr.u32 	%r128, %r126, 8;
	and.b32  	%r129, %r128, 65280;
	or.b32  	%r130, %r129, %r127;
	cvt.u16.u32 	%rs117, %r130;
	cvt.rn.f32.s16 	%f25, %rs117;
	cvt.u16.u32 	%rs118, %r126;
	shr.u16 	%rs119, %rs118, 8;
	shl.b16 	%rs120, %rs118, 8;
	or.b16  	%rs121, %rs120, %rs119;
	cvt.rn.f32.s16 	%f26, %rs121;
	add.s32 	%r131, %r138, -5406720;
	mul.wide.u32 	%rd49, %r131, 8;
	add.s64 	%rd50, %rd24, %rd49;
	st.global.v2.f32 	[%rd50], {%f25, %f26};
	ld.shared.u32 	%r132, [%r53+6656];
	shr.u32 	%r133, %r132, 24;
	shr.u32 	%r134, %r132, 8;
	and.b32  	%r135, %r134, 65280;
	or.b32  	%r136, %r135, %r133;
	cvt.u16.u32 	%rs122, %r136;
	cvt.rn.f32.s16 	%f27, %rs122;
	cvt.u16.u32 	%rs123, %r132;
	shr.u16 	%rs124, %rs123, 8;
	shl.b16 	%rs125, %rs123, 8;
	or.b16  	%rs126, %rs125, %rs124;
	cvt.rn.f32.s16 	%f28, %rs126;
	mul.wide.u32 	%rd51, %r65, 8;
	add.s64 	%rd52, %rd24, %rd51;
	st.global.v2.f32 	[%rd52], {%f27, %f28};
	add.s32 	%r139, %r139, 128;
	add.s32 	%r138, %r138, 128;
	add.s32 	%r137, %r137, 43008;
	setp.ne.s32 	%p1, %r139, 5521408;
	@%p1 bra 	$L__BB1_1;
	ret;

}
	// .globl	_Z15unpack_new_int2P4int2P6float2
.visible .entry _Z15unpack_new_int2P4int2P6float2(
	.param .u64 .ptr .align 1 _Z15unpack_new_int2P4int2P6float2_param_0,
	.param .u64 .ptr .align 1 _Z15unpack_new_int2P4int2P6float2_param_1
)
{
	.reg .pred 	%p<2>;
	.reg .b16 	%rs<123>;
	.reg .b32 	%r<139>;
	.reg .b32 	%f<29>;
	.reg .b64 	%rd<54>;
	// demoted variable
	.shared .align 8 .b8 _ZZ15unpack_new_int2P4int2P6float2E8accblock[7168];
	ld.param.u64 	%rd9, [_Z15unpack_new_int2P4int2P6float2_param_0];
	cvta.to.global.u64 	%rd1, %rd9;
	mov.u32 	%r17, %ctaid.x;
	mul.lo.s32 	%r18, %r17, 114688;
	mov.u32 	%r19, %ntid.x;
	mov.u32 	%r20, %tid.x;
	cvt.u16.u32 	%rs1, %r20;
	mul.hi.u16 	%rs2, %rs1, 9363;
	shl.b16 	%rs3, %rs1, 7;
	mad.lo.s16 	%rs4, %rs2, -895, %rs3;
	mul.wide.u16 	%r21, %rs4, 8;
	mov.u32 	%r22, _ZZ15unpack_new_int2P4int2P6float2E8accblock;
	add.s32 	%r1, %r22, %r21;
	add.s32 	%r23, %r19, %r20;
	cvt.u16.u32 	%rs5, %r23;
	mul.hi.u16 	%rs6, %rs5, 9363;
	sub.s16 	%rs7, %rs5, %rs6;
	shr.u16 	%rs8, %rs7, 1;
	add.s16 	%rs9, %rs8, %rs6;
	shr.u16 	%rs10, %rs9, 2;
	shl.b16 	%rs11, %rs5, 7;
	mad.lo.s16 	%rs12, %rs10, -895, %rs11;
	mul.wide.u16 	%r24, %rs12, 8;
	add.s32 	%r2, %r22, %r24;
	add.s32 	%r25, %r23, %r19;
	cvt.u16.u32 	%rs13, %r25;
	mul.hi.u16 	%rs14, %rs13, 9363;
	sub.s16 	%rs15, %rs13, %rs14;
	shr.u16 	%rs16, %rs15, 1;
	add.s16 	%rs17, %rs16, %rs14;
	shr.u16 	%rs18, %rs17, 2;
	shl.b16 	%rs19, %rs13, 7;
	mad.lo.s16 	%rs20, %rs18, -895, %rs19;
	mul.wide.u16 	%r26, %rs20, 8;
	add.s32 	%r3, %r22, %r26;
	add.s32 	%r27, %r25, %r19;
	cvt.u16.u32 	%rs21, %r27;
	mul.hi.u16 	%rs22, %rs21, 9363;
	sub.s16 	%rs23, %rs21, %rs22;
	shr.u16 	%rs24, %rs23, 1;
	add.s16 	%rs25, %rs24, %rs22;
	shr.u16 	%rs26, %rs25, 2;
	shl.b16 	%rs27, %rs21, 7;
	mad.lo.s16 	%rs28, %rs26, -895, %rs27;
	mul.wide.u16 	%r28, %rs28, 8;
	add.s32 	%r4, %r22, %r28;
	add.s32 	%r29, %r27, %r19;
	cvt.u16.u32 	%rs29, %r29;
	mul.hi.u16 	%rs30, %rs29, 9363;
	sub.s16 	%rs31, %rs29, %rs30;
	shr.u16 	%rs32, %rs31, 1;
	add.s16 	%rs33, %rs32, %rs30;
	shr.u16 	%rs34, %rs33, 2;
	shl.b16 	%rs35, %rs29, 7;
	mad.lo.s16 	%rs36, %rs34, -895, %rs35;
	mul.wide.u16 	%r30, %rs36, 8;
	add.s32 	%r5, %r22, %r30;
	add.s32 	%r31, %r29, %r19;
	cvt.u16.u32 	%rs37, %r31;
	mul.hi.u16 	%rs38, %rs37, 9363;
	sub.s16 	%rs39, %rs37, %rs38;
	shr.u16 	%rs40, %rs39, 1;
	add.s16 	%rs41, %rs40, %rs38;
	shr.u16 	%rs42, %rs41, 2;
	shl.b16 	%rs43, %rs37, 7;
	mad.lo.s16 	%rs44, %rs42, -895, %rs43;
	mul.wide.u16 	%r32, %rs44, 8;
	add.s32 	%r6, %r22, %r32;
	add.s32 	%r33, %r31, %r19;
	cvt.u16.u32 	%rs45, %r33;
	mul.hi.u16 	%rs46, %rs45, 9363;
	sub.s16 	%rs47, %rs45, %rs46;
	shr.u16 	%rs48, %rs47, 1;
	add.s16 	%rs49, %rs48, %rs46;
	shr.u16 	%rs50, %rs49, 2;
	shl.b16 	%rs51, %rs45, 7;
	mad.lo.s16 	%rs52, %rs50, -895, %rs51;
	mul.wide.u16 	%r34, %rs52, 8;
	add.s32 	%r7, %r22, %r34;
	or.b32  	%r136, %r20, %r18;
	add.s32 	%r138, %r136, 5505024;
	mul.wide.u32 	%rd10, %r19, 8;
	add.s64 	%rd2, %rd1, %rd10;
	mul.wide.u32 	%rd11, %r19, 16;
	add.s64 	%rd3, %rd1, %rd11;
	mul.wide.u32 	%rd12, %r19, 24;
	add.s64 	%rd4, %rd1, %rd12;
	mul.wide.u32 	%rd13, %r19, 32;
	add.s64 	%rd5, %rd1, %rd13;
	mul.wide.u32 	%rd14, %r19, 40;
	add.s64 	%rd6, %rd1, %rd14;
	mul.wide.u32 	%rd15, %r19, 48;
	add.s64 	%rd7, %rd1, %rd15;
	mov.b32 	%r137, 5505024;
$L__BB2_1:
	ld.param.u64 	%rd53, [_Z15unpack_new_int2P4int2P6float2_param_1];
	mul.wide.s32 	%rd16, %r136, 8;
	add.s64 	%rd17, %rd2, %rd16;
	add.s64 	%rd18, %rd3, %rd16;
	add.s64 	%rd19, %rd4, %rd16;
	add.s64 	%rd20, %rd5, %rd16;
	add.s64 	%rd21, %rd6, %rd16;
	add.s64 	%rd22, %rd7, %rd16;
	add.s64 	%rd23, %rd1, %rd16;
	ld.global.nc.v2.u32 	{%r35, %r36}, [%rd23];
	st.shared.v2.u32 	[%r1], {%r35, %r36};
	ld.global.nc.v2.u32 	{%r37, %r38}, [%rd17];
	st.shared.v2.u32 	[%r2], {%r37, %r38};
	ld.global.nc.v2.u32 	{%r39, %r40}, [%rd18];
	st.shared.v2.u32 	[%r3], {%r39, %r40};
	ld.global.nc.v2.u32 	{%r41, %r42}, [%rd19];
	st.shared.v2.u32 	[%r4], {%r41, %r42};
	ld.global.nc.v2.u32 	{%r43, %r44}, [%rd20];
	st.shared.v2.u32 	[%r5], {%r43, %r44};
	ld.global.nc.v2.u32 	{%r45, %r46}, [%rd21];
	st.shared.v2.u32 	[%r6], {%r45, %r46};
	ld.global.nc.v2.u32 	{%r47, %r48}, [%rd22];
	st.shared.v2.u32 	[%r7], {%r47, %r48};
	bar.sync 	0;
	mov.u32 	%r49, %tid.x;
	shl.b32 	%r50, %r49, 3;
	mov.u32 	%r51, _ZZ15unpack_new_int2P4int2P6float2E8accblock;
	add.s32 	%r52, %r51, %r50;
	ld.shared.v2.u32 	{%r53, %r54}, [%r52];
	shr.u32 	%r55, %r54, 24;
	shr.u32 	%r56, %r54, 8;
	and.b32  	%r57, %r56, 65280;
	or.b32  	%r58, %r57, %r55;
	cvt.u16.u32 	%rs53, %r58;
	cvt.rn.f32.s16 	%f1, %rs53;
	cvt.u16.u32 	%rs54, %r54;
	shr.u16 	%rs55, %rs54, 8;
	shl.b16 	%rs56, %rs54, 8;
	or.b16  	%rs57, %rs56, %rs55;
	cvt.rn.f32.s16 	%f2, %rs57;
	add.s32 	%r59, %r138, -5505024;
	cvta.to.global.u64 	%rd24, %rd53;
	mul.wide.u32 	%rd25, %r59, 8;
	add.s64 	%rd26, %rd24, %rd25;
	st.global.v2.f32 	[%rd26], {%f1, %f2};
	shr.u32 	%r60, %r53, 24;
	shr.u32 	%r61, %r53, 8;
	and.b32  	%r62, %r61, 65280;
	or.b32  	%r63, %r62, %r60;
	cvt.u16.u32 	%rs58, %r63;
	cvt.rn.f32.s16 	%f3, %rs58;
	cvt.u16.u32 	%rs59, %r53;
	shr.u16 	%rs60, %rs59, 8;
	shl.b16 	%rs61, %rs59, 8;
	or.b16  	%rs62, %rs61, %rs60;
	cvt.rn.f32.s16 	%f4, %rs62;
	add.s32 	%r64, %r138, 98304;
	mul.wide.u32 	%rd27, %r138, 8;
	add.s64 	%rd28, %rd24, %rd27;
	st.global.v2.f32 	[%rd28], {%f3, %f4};
	ld.shared.v2.u32 	{%r65, %r66}, [%r52+1024];
	shr.u32 	%r67, %r66, 24;
	shr.u32 	%r68, %r66, 8;
	and.b32  	%r69, %r68, 65280;
	or.b32  	%r70, %r69, %r67;
	cvt.u16.u32 	%rs63, %r70;
	cvt.rn.f32.s16 	%f5, %rs63;
	cvt.u16.u32 	%rs64, %r66;
	shr.u16 	%rs65, %rs64, 8;
	shl.b16 	%rs66, %rs64, 8;
	or.b16  	%rs67, %rs66, %rs65;
	cvt.rn.f32.s16 	%f6, %rs67;
	add.s32 	%r71, %r138, -5488640;
	mul.wide.u32 	%rd29, %r71, 8;
	add.s64 	%rd30, %rd24, %rd29;
	st.global.v2.f32 	[%rd30], {%f5, %f6};
	shr.u32 	%r72, %r65, 24;
	shr.u32 	%r73, %r65, 8;
	and.b32  	%r74, %r73, 65280;
	or.b32  	%r75, %r74, %r72;
	cvt.u16.u32 	%rs68, %r75;
	cvt.rn.f32.s16 	%f7, %rs68;
	cvt.u16.u32 	%rs69, %r65;
	shr.u16 	%rs70, %rs69, 8;
	shl.b16 	%rs71, %rs69, 8;
	or.b16  	%rs72, %rs71, %rs70;
	cvt.rn.f32.s16 	%f8, %rs72;
	add.s32 	%r76, %r138, 16384;
	mul.wide.u32 	%rd31, %r76, 8;
	add.s64 	%rd32, %rd24, %rd31;
	st.global.v2.f32 	[%rd32], {%f7, %f8};
	ld.shared.v2.u32 	{%r77, %r78}, [%r52+2048];
	shr.u32 	%r79, %r78, 24;
	shr.u32 	%r80, %r78, 8;
	and.b32  	%r81, %r80, 65280;
	or.b32  	%r82, %r81, %r79;
	cvt.u16.u32 	%rs73, %r82;
	cvt.rn.f32.s16 	%f9, %rs73;
	cvt.u16.u32 	%rs74, %r78;
	shr.u16 	%rs75, %rs74, 8;
	shl.b16 	%rs76, %rs74, 8;
	or.b16  	%rs77, %rs76, %rs75;
	cvt.rn.f32.s16 	%f10, %rs77;
	add.s32 	%r83, %r138, -5472256;
	mul.wide.u32 	%rd33, %r83, 8;
	add.s64 	%rd34, %rd24, %rd33;
	st.global.v2.f32 	[%rd34], {%f9, %f10};
	shr.u32 	%r84, %r77, 24;
	shr.u32 	%r85, %r77, 8;
	and.b32  	%r86, %r85, 65280;
	or.b32  	%r87, %r86, %r84;
	cvt.u16.u32 	%rs78, %r87;
	cvt.rn.f32.s16 	%f11, %rs78;
	cvt.u16.u32 	%rs79, %r77;
	shr.u16 	%rs80, %rs79, 8;
	shl.b16 	%rs81, %rs79, 8;
	or.b16  	%rs82, %rs81, %rs80;
	cvt.rn.f32.s16 	%f12, %rs82;
	add.s32 	%r88, %r138, 32768;
	mul.wide.u32 	%rd35, %r88, 8;
	add.s64 	%rd36, %rd24, %rd35;
	st.global.v2.f32 	[%rd36], {%f11, %f12};
	ld.shared.v2.u32 	{%r89, %r90}, [%r52+3072];
	shr.u32 	%r91, %r90, 24;
	shr.u32 	%r92, %r90, 8;
	and.b32  	%r93, %r92, 65280;
	or.b32  	%r94, %r93, %r91;
	cvt.u16.u32 	%rs83, %r94;
	cvt.rn.f32.s16 	%f13, %rs83;
	cvt.u16.u32 	%rs84, %r90;
	shr.u16 	%rs85, %rs84, 8;
	shl.b16 	%rs86, %rs84, 8;
	or.b16  	%rs87, %rs86, %rs85;
	cvt.rn.f32.s16 	%f14, %rs87;
	add.s32 	%r95, %r138, -5455872;
	mul.wide.u32 	%rd37, %r95, 8;
	add.s64 	%rd38, %rd24, %rd37;
	st.global.v2.f32 	[%rd38], {%f13, %f14};
	shr.u32 	%r96, %r89, 24;
	shr.u32 	%r97, %r89, 8;
	and.b32  	%r98, %r97, 65280;
	or.b32  	%r99, %r98, %r96;
	cvt.u16.u32 	%rs88, %r99;
	cvt.rn.f32.s16 	%f15, %rs88;
	cvt.u16.u32 	%rs89, %r89;
	shr.u16 	%rs90, %rs89, 8;
	shl.b16 	%rs91, %rs89, 8;
	or.b16  	%rs92, %rs91, %rs90;
	cvt.rn.f32.s16 	%f16, %rs92;
	add.s32 	%r100, %r138, 49152;
	mul.wide.u32 	%rd39, %r100, 8;
	add.s64 	%rd40, %rd24, %rd39;
	st.global.v2.f32 	[%rd40], {%f15, %f16};
	ld.shared.v2.u32 	{%r101, %r102}, [%r52+4096];
	shr.u32 	%r103, %r102, 24;
	shr.u32 	%r104, %r102, 8;
	and.b32  	%r105, %r104, 65280;
	or.b32  	%r106, %r105, %r103;
	cvt.u16.u32 	%rs93, %r106;
	cvt.rn.f32.s16 	%f17, %rs93;
	cvt.u16.u32 	%rs94, %r102;
	shr.u16 	%rs95, %rs94, 8;
	shl.b16 	%rs96, %rs94, 8;
	or.b16  	%rs97, %rs96, %rs95;
	cvt.rn.f32.s16 	%f18, %rs97;
	add.s32 	%r107, %r138, -5439488;
	mul.wide.u32 	%rd41, %r107, 8;
	add.s64 	%rd42, %rd24, %rd41;
	st.global.v2.f32 	[%rd42], {%f17, %f18};
	shr.u32 	%r108, %r101, 24;
	shr.u32 	%r109, %r101, 8;
	and.b32  	%r110, %r109, 65280;
	or.b32  	%r111, %r110, %r108;
	cvt.u16.u32 	%rs98, %r111;
	cvt.rn.f32.s16 	%f19, %rs98;
	cvt.u16.u32 	%rs99, %r101;
	shr.u16 	%rs100, %rs99, 8;
	shl.b16 	%rs101, %rs99, 8;
	or.b16  	%rs102, %rs101, %rs100;
	cvt.rn.f32.s16 	%f20, %rs102;
	add.s32 	%r112, %r138, 65536;
	mul.wide.u32 	%rd43, %r112, 8;
	add.s64 	%rd44, %rd24, %rd43;
	st.global.v2.f32 	[%rd44], {%f19, %f20};
	ld.shared.v2.u32 	{%r113, %r114}, [%r52+5120];
	shr.u32 	%r115, %r114, 24;
	shr.u32 	%r116, %r114, 8;
	and.b32  	%r117, %r116, 65280;
	or.b32  	%r118, %r117, %r115;
	cvt.u16.u32 	%rs103, %r118;
	cvt.rn.f32.s16 	%f21, %rs103;
	cvt.u16.u32 	%rs104, %r114;
	shr.u16 	%rs105, %rs104, 8;
	shl.b16 	%rs106, %rs104, 8;
	or.b16  	%rs107, %rs106, %rs105;
	cvt.rn.f32.s16 	%f22, %rs107;
	add.s32 	%r119, %r138, -5423104;
	mul.wide.u32 	%rd45, %r119, 8;
	add.s64 	%rd46, %rd24, %rd45;
	st.global.v2.f32 	[%rd46], {%f21, %f22};
	shr.u32 	%r120, %r113, 24;
	shr.u32 	%r121, %r113, 8;
	and.b32  	%r122, %r121, 65280;
	or.b32  	%r123, %r122, %r120;
	cvt.u16.u32 	%rs108, %r123;
	cvt.rn.f32.s16 	%f23, %rs108;
	cvt.u16.u32 	%rs109, %r113;
	shr.u16 	%rs110, %rs109, 8;
	shl.b16 	%rs111, %rs109, 8;
	or.b16  	%rs112, %rs111, %rs110;
	cvt.rn.f32.s16 	%f24, %rs112;
	add.s32 	%r124, %r138, 81920;
	mul.wide.u32 	%rd47, %r124, 8;
	add.s64 	%rd48, %rd24, %rd47;
	st.global.v2.f32 	[%rd48], {%f23, %f24};
	ld.shared.v2.u32 	{%r125, %r126}, [%r52+6144];
	shr.u32 	%r127, %r126, 24;
	shr.u32 	%r128, %r126, 8;
	and.b32  	%r129, %r128, 65280;
	or.b32  	%r130, %r129, %r127;
	cvt.u16.u32 	%rs113, %r130;
	cvt.rn.f32.s16 	%f25, %rs113;
	cvt.u16.u32 	%rs114, %r126;
	shr.u16 	%rs115, %rs114, 8;
	shl.b16 	%rs116, %rs114, 8;
	or.b16  	%rs117, %rs116, %rs115;
	cvt.rn.f32.s16 	%f26, %rs117;
	add.s32 	%r131, %r138, -5406720;
	mul.wide.u32 	%rd49, %r131, 8;
	add.s64 	%rd50, %rd24, %rd49;
	st.global.v2.f32 	[%rd50], {%f25, %f26};
	shr.u32 	%r132, %r125, 24;
	shr.u32 	%r133, %r125, 8;
	and.b32  	%r134, %r133, 65280;
	or.b32  	%r135, %r134, %r132;
	cvt.u16.u32 	%rs118, %r135;
	cvt.rn.f32.s16 	%f27, %rs118;
	cvt.u16.u32 	%rs119, %r125;
	shr.u16 	%rs120, %rs119, 8;
	shl.b16 	%rs121, %rs119, 8;
	or.b16  	%rs122, %rs121, %rs120;
	cvt.rn.f32.s16 	%f28, %rs122;
	mul.wide.u32 	%rd51, %r64, 8;
	add.s64 	%rd52, %rd24, %rd51;
	st.global.v2.f32 	[%rd52], {%f27, %f28};
	add.s32 	%r138, %r138, 128;
	add.s32 	%r137, %r137, 128;
	add.s32 	%r136, %r136, 896;
	setp.ne.s32 	%p1, %r137, 5521408;
	@%p1 bra 	$L__BB2_1;
	ret;

}
	// .globl	_Z10unpack_altPKjP6float2
.visible .entry _Z10unpack_altPKjP6float2(
	.param .u64 .ptr .align 1 _Z10unpack_altPKjP6float2_param_0,
	.param .u64 .ptr .align 1 _Z10unpack_altPKjP6float2_param_1
)
{
	.reg .pred 	%p<7>;
	.reg .b16 	%rs<48>;
	.reg .b32 	%r<125>;
	.reg .b32 	%f<17>;
	.reg .b64 	%rd<29>;
	// demoted variable
	.shared .align 4 .b8 _ZZ10unpack_altPKjP6float2E8accblock[8176];
	ld.param.u64 	%rd3, [_Z10unpack_altPKjP6float2_param_0];
	ld.param.u64 	%rd4, [_Z10unpack_altPKjP6float2_param_1];
	cvta.to.global.u64 	%rd1, %rd4;
	cvta.to.global.u64 	%rd2, %rd3;
	mov.u32 	%r40, %tid.x;
	and.b32  	%r41, %r40, 1022;
	setp.eq.s32 	%p1, %r41, 1022;
	@%p1 bra 	$L__BB3_12;
	mov.u32 	%r43, %ctaid.x;
	mul.lo.s32 	%r122, %r43, 229376;
	mul.lo.s32 	%r121, %r43, 114688;
	mov.u32 	%r113, %ntid.y;
	mov.u32 	%r44, %tid.y;
	sub.s32 	%r4, 114688, %r44;
	cvt.u16.u32 	%rs1, %r44;
	mul.hi.u16 	%rs2, %rs1, 9363;
	shl.b32 	%r5, %r44, 1;
	mul.lo.s16 	%rs3, %rs1, 146;
	mad.lo.s16 	%rs4, %rs2, -1021, %rs3;
	mul.wide.u16 	%r45, %rs4, 4;
	mov.u32 	%r46, _ZZ10unpack_altPKjP6float2E8accblock;
	add.s32 	%r6, %r46, %r45;
	shl.b32 	%r47, %r44, 2;
	add.s32 	%r7, %r46, %r47;
	mul.hi.u16 	%rs5, %rs1, 449;
	mul.lo.s16 	%rs6, %rs5, 146;
	sub.s16 	%rs7, %rs1, %rs6;
	cvt.u32.u16 	%r48, %rs7;
	mul.wide.u16 	%r49, %rs5, 16384;
	or.b32  	%r8, %r49, %r48;
	shl.b32 	%r9, %r113, 2;
	shl.b32 	%r112, %r113, 1;
	mul.lo.s32 	%r111, %r113, 3;
	mov.b32 	%r110, 0;
	mov.u32 	%r114, %r110;
$L__BB3_2:
	setp.ge.u32 	%p2, %r110, %r4;
	@%p2 bra 	$L__BB3_4;
	add.s32 	%r50, %r122, %r5;
	mul.wide.u32 	%rd5, %r50, 4;
	add.s64 	%rd6, %rd2, %rd5;
	ld.global.nc.u32 	%r51, [%rd6];
	st.shared.u32 	[%r6], %r51;
	add.s32 	%r52, %r50, 1;
	mul.wide.u32 	%rd7, %r52, 4;
	add.s64 	%rd8, %rd2, %rd7;
	ld.global.nc.u32 	%r53, [%rd8];
	st.shared.u32 	[%r6+4088], %r53;
	add.s32 	%r122, %r122, 2044;
	bar.sync 	0;
	ld.shared.u32 	%r54, [%r7];
	ld.shared.u32 	%r55, [%r7+4088];
	shr.u32 	%r56, %r55, 24;
	shr.u32 	%r57, %r55, 8;
	and.b32  	%r58, %r57, 65280;
	or.b32  	%r59, %r58, %r56;
	cvt.u16.u32 	%rs8, %r59;
	cvt.rn.f32.s16 	%f1, %rs8;
	cvt.u16.u32 	%rs9, %r55;
	shr.u16 	%rs10, %rs9, 8;
	shl.b16 	%rs11, %rs9, 8;
	or.b16  	%rs12, %rs11, %rs10;
	cvt.rn.f32.s16 	%f2, %rs12;
	shr.u32 	%r60, %r54, 24;
	shr.u32 	%r61, %r54, 8;
	and.b32  	%r62, %r61, 65280;
	or.b32  	%r63, %r62, %r60;
	cvt.u16.u32 	%rs13, %r63;
	cvt.rn.f32.s16 	%f3, %rs13;
	cvt.u16.u32 	%rs14, %r54;
	shr.u16 	%rs15, %rs14, 8;
	shl.b16 	%rs16, %rs14, 8;
	or.b16  	%rs17, %rs16, %rs15;
	cvt.rn.f32.s16 	%f4, %rs17;
	add.s32 	%r64, %r8, %r121;
	mul.wide.s32 	%rd9, %r64, 8;
	add.s64 	%rd10, %rd1, %rd9;
	st.global.v2.f32 	[%rd10], {%f1, %f2};
	st.global.v2.f32 	[%rd10+44040192], {%f3, %f4};
	add.s32 	%r121, %r121, 146;
$L__BB3_4:
	setp.eq.s32 	%p3, %r114, 112;
	@%p3 bra 	$L__BB3_12;
	setp.ge.u32 	%p4, %r113, %r4;
	@%p4 bra 	$L__BB3_7;
	add.s32 	%r65, %r122, %r5;
	mul.wide.u32 	%rd11, %r65, 4;
	add.s64 	%rd12, %rd2, %rd11;
	ld.global.nc.u32 	%r66, [%rd12];
	st.shared.u32 	[%r6], %r66;
	add.s32 	%r67, %r65, 1;
	mul.wide.u32 	%rd13, %r67, 4;
	add.s64 	%rd14, %rd2, %rd13;
	ld.global.nc.u32 	%r68, [%rd14];
	st.shared.u32 	[%r6+4088], %r68;
	add.s32 	%r122, %r122, 2044;
	bar.sync 	0;
	ld.shared.u32 	%r69, [%r7];
	ld.shared.u32 	%r70, [%r7+4088];
	shr.u32 	%r71, %r70, 24;
	shr.u32 	%r72, %r70, 8;
	and.b32  	%r73, %r72, 65280;
	or.b32  	%r74, %r73, %r71;
	cvt.u16.u32 	%rs18, %r74;
	cvt.rn.f32.s16 	%f5, %rs18;
	cvt.u16.u32 	%rs19, %r70;
	shr.u16 	%rs20, %rs19, 8;
	shl.b16 	%rs21, %rs19, 8;
	or.b16  	%rs22, %rs21, %rs20;
	cvt.rn.f32.s16 	%f6, %rs22;
	shr.u32 	%r75, %r69, 24;
	shr.u32 	%r76, %r69, 8;
	and.b32  	%r77, %r76, 65280;
	or.b32  	%r78, %r77, %r75;
	cvt.u16.u32 	%rs23, %r78;
	cvt.rn.f32.s16 	%f7, %rs23;
	cvt.u16.u32 	%rs24, %r69;
	shr.u16 	%rs25, %rs24, 8;
	shl.b16 	%rs26, %rs24, 8;
	or.b16  	%rs27, %rs26, %rs25;
	cvt.rn.f32.s16 	%f8, %rs27;
	add.s32 	%r79, %r8, %r121;
	mul.wide.s32 	%rd15, %r79, 8;
	add.s64 	%rd16, %rd1, %rd15;
	st.global.v2.f32 	[%rd16], {%f5, %f6};
	st.global.v2.f32 	[%rd16+44040192], {%f7, %f8};
	add.s32 	%r121, %r121, 146;
$L__BB3_7:
	setp.ge.u32 	%p5, %r112, %r4;
	@%p5 bra 	$L__BB3_9;
	add.s32 	%r80, %r122, %r5;
	mul.wide.u32 	%rd17, %r80, 4;
	add.s64 	%rd18, %rd2, %rd17;
	ld.global.nc.u32 	%r81, [%rd18];
	st.shared.u32 	[%r6], %r81;
	add.s32 	%r82, %r80, 1;
	mul.wide.u32 	%rd19, %r82, 4;
	add.s64 	%rd20, %rd2, %rd19;
	ld.global.nc.u32 	%r83, [%rd20];
	st.shared.u32 	[%r6+4088], %r83;
	add.s32 	%r122, %r122, 2044;
	bar.sync 	0;
	ld.shared.u32 	%r84, [%r7];
	ld.shared.u32 	%r85, [%r7+4088];
	shr.u32 	%r86, %r85, 24;
	shr.u32 	%r87, %r85, 8;
	and.b32  	%r88, %r87, 65280;
	or.b32  	%r89, %r88, %r86;
	cvt.u16.u32 	%rs28, %r89;
	cvt.rn.f32.s16 	%f9, %rs28;
	cvt.u16.u32 	%rs29, %r85;
	shr.u16 	%rs30, %rs29, 8;
	shl.b16 	%rs31, %rs29, 8;
	or.b16  	%rs32, %rs31, %rs30;
	cvt.rn.f32.s16 	%f10, %rs32;
	shr.u32 	%r90, %r84, 24;
	shr.u32 	%r91, %r84, 8;
	and.b32  	%r92, %r91, 65280;
	or.b32  	%r93, %r92, %r90;
	cvt.u16.u32 	%rs33, %r93;
	cvt.rn.f32.s16 	%f11, %rs33;
	cvt.u16.u32 	%rs34, %r84;
	shr.u16 	%rs35, %rs34, 8;
	shl.b16 	%rs36, %rs34, 8;
	or.b16  	%rs37, %rs36, %rs35;
	cvt.rn.f32.s16 	%f12, %rs37;
	add.s32 	%r94, %r8, %r121;
	mul.wide.s32 	%rd21, %r94, 8;
	add.s64 	%rd22, %rd1, %rd21;
	st.global.v2.f32 	[%rd22], {%f9, %f10};
	st.global.v2.f32 	[%rd22+44040192], {%f11, %f12};
	add.s32 	%r121, %r121, 146;
$L__BB3_9:
	setp.ge.u32 	%p6, %r111, %r4;
	@%p6 bra 	$L__BB3_11;
	add.s32 	%r95, %r122, %r5;
	mul.wide.u32 	%rd23, %r95, 4;
	add.s64 	%rd24, %rd2, %rd23;
	ld.global.nc.u32 	%r96, [%rd24];
	st.shared.u32 	[%r6], %r96;
	add.s32 	%r97, %r95, 1;
	mul.wide.u32 	%rd25, %r97, 4;
	add.s64 	%rd26, %rd2, %rd25;
	ld.global.nc.u32 	%r98, [%rd26];
	st.shared.u32 	[%r6+4088], %r98;
	add.s32 	%r122, %r122, 2044;
	bar.sync 	0;
	ld.shared.u32 	%r99, [%r7];
	ld.shared.u32 	%r100, [%r7+4088];
	shr.u32 	%r101, %r100, 24;
	shr.u32 	%r102, %r100, 8;
	and.b32  	%r103, %r102, 65280;
	or.b32  	%r104, %r103, %r101;
	cvt.u16.u32 	%rs38, %r104;
	cvt.rn.f32.s16 	%f13, %rs38;
	cvt.u16.u32 	%rs39, %r100;
	shr.u16 	%rs40, %rs39, 8;
	shl.b16 	%rs41, %rs39, 8;
	or.b16  	%rs42, %rs41, %rs40;
	cvt.rn.f32.s16 	%f14, %rs42;
	shr.u32 	%r105, %r99, 24;
	shr.u32 	%r106, %r99, 8;
	and.b32  	%r107, %r106, 65280;
	or.b32  	%r108, %r107, %r105;
	cvt.u16.u32 	%rs43, %r108;
	cvt.rn.f32.s16 	%f15, %rs43;
	cvt.u16.u32 	%rs44, %r99;
	shr.u16 	%rs45, %rs44, 8;
	shl.b16 	%rs46, %rs44, 8;
	or.b16  	%rs47, %rs46, %rs45;
	cvt.rn.f32.s16 	%f16, %rs47;
	add.s32 	%r109, %r8, %r121;
	mul.wide.s32 	%rd27, %r109, 8;
	add.s64 	%rd28, %rd1, %rd27;
	st.global.v2.f32 	[%rd28], {%f13, %f14};
	st.global.v2.f32 	[%rd28+44040192], {%f15, %f16};
	add.s32 	%r121, %r121, 146;
$L__BB3_11:
	add.s32 	%r114, %r114, 4;
	add.s32 	%r113, %r113, %r9;
	add.s32 	%r112, %r112, %r9;
	add.s32 	%r111, %r111, %r9;
	add.s32 	%r110, %r110, %r9;
	bra.uni 	$L__BB3_2;
$L__BB3_12:
	ret;

}
	// .globl	_Z27powertimefreq_new_hardcodedP6float2Pf
.visible .entry _Z27powertimefreq_new_hardcodedP6float2Pf(
	.param .u64 .ptr .align 1 _Z27powertimefreq_new_hardcodedP6float2Pf_param_0,
	.param .u64 .ptr .align 1 _Z27powertimefreq_new_hardcodedP6float2Pf_param_1
)
{
	.reg .pred 	%p<5>;
	.reg .b32 	%r<11>;

	mov.u32 	%r1, %tid.x;
	and.b32  	%r8, %r1, 31;
	setp.gt.u32 	%p1, %r8, 26;
	@%p1 bra 	$L__BB4_6;
	shr.u32 	%r9, %r1, 5;
	mov.u32 	%r3, %ntid.x;
$L__BB4_2:
	bar.sync 	0;
	mov.u32 	%r10, %r1;
$L__BB4_3:
	setp.gt.u32 	%p2, %r10, 9056;
	@%p2 bra 	$L__BB4_6;
	bar.sync 	0;
	bar.sync 	0;
	bar.sync 	0;
	bar.sync 	0;
	mul.lo.s32 	%r10, %r10, %r3;
	setp.lt.u32 	%p3, %r10, 9072;
	@%p3 bra 	$L__BB4_3;
	add.s32 	%r7, %r9, 32;
	setp.lt.u32 	%p4, %r9, 304;
	mov.u32 	%r9, %r7;
	@%p4 bra 	$L__BB4_2;
$L__BB4_6:
	ret;

}
	// .globl	_ZN3cub18CUB_300001_SM_10006detail11EmptyKernelIvEEvv
.visible .entry _ZN3cub18CUB_300001_SM_10006detail11EmptyKernelIvEEvv()
{


	ret;

}
	// .globl	_ZN3cub18CUB_300001_SM_10006detail8for_each13static_kernelINS2_12policy_hub_t12policy_500_tEmN6thrust24THRUST_300001_SM_1000_NS8cuda_cub20__uninitialized_fill7functorINS7_10device_ptrIhEEhEEEEvT0_T1_
.visible .entry _ZN3cub18CUB_300001_SM_10006detail8for_each13static_kernelINS2_12policy_hub_t12policy_500_tEmN6thrust24THRUST_300001_SM_1000_NS8cuda_cub20__uninitialized_fill7functorINS7_10device_ptrIhEEhEEEEvT0_T1_(
	.param .u64 _ZN3cub18CUB_300001_SM_10006detail8for_each13static_kernelINS2_12policy_hub_t12policy_500_tEmN6thrust24THRUST_300001_SM_1000_NS8cuda_cub20__uninitialized_fill7functorINS7_10device_ptrIhEEhEEEEvT0_T1__param_0,
	.param .align 8 .b8 _ZN3cub18CUB_300001_SM_10006detail8for_each13static_kernelINS2_12policy_hub_t12policy_500_tEmN6thrust24THRUST_300001_SM_1000_NS8cuda_cub20__uninitialized_fill7functorINS7_10device_ptrIhEEhEEEEvT0_T1__param_1[16]
)
.maxntid 256
{
	.reg .pred 	%p<4>;
	.reg .b16 	%rs<10>;
	.reg .b32 	%r<15>;
	.reg .b64 	%rd<14>;

	ld.param.u32 	%r7, [_ZN3cub18CUB_300001_SM_10006detail8for_each13static_kernelINS2_12policy_hub_t12policy_500_tEmN6thrust24THRUST_300001_SM_1000_NS8cuda_cub20__uninitialized_fill7functorINS7_10device_ptrIhEEhEEEEvT0_T1__param_1+8];
	bfe.u32 	%r11, %r7, 0, 8;
	cvt.u16.u32 	%rs2, %r11;
	ld.param.u64 	%rd4, [_ZN3cub18CUB_300001_SM_10006detail8for_each13static_kernelINS2_12policy_hub_t12policy_500_tEmN6thrust24THRUST_300001_SM_1000_NS8cuda_cub20__uninitialized_fill7functorINS7_10device_ptrIhEEhEEEEvT0_T1__param_1];
	ld.param.u64 	%rd5, [_ZN3cub18CUB_300001_SM_10006detail8for_each13static_kernelINS2_12policy_hub_t12policy_500_tEmN6thrust24THRUST_300001_SM_1000_NS8cuda_cub20__uninitialized_fill7functorINS7_10device_ptrIhEEhEEEEvT0_T1__param_0];
	mov.u32 	%r12, %ctaid.x;
	mul.wide.u32 	%rd1, %r12, 512;
	sub.s64 	%rd2, %rd5, %rd1;
	setp.lt.u64 	%p1, %rd2, 512;
	@%p1 bra 	$L__BB6_2;
	mov.u32 	%r14, %tid.x;
	cvta.to.global.u64 	%rd10, %rd4;
	cvt.u64.u32 	%rd11, %r14;
	add.s64 	%rd12, %rd1, %rd11;
	add.s64 	%rd13, %rd10, %rd12;
	st.global.u8 	[%rd13], %rs2;
	st.global.u8 	[%rd13+256], %rs2;
	bra.uni 	$L__BB6_6;
$L__BB6_2:
	cvta.to.global.u64 	%rd6, %rd4;
	mov.u32 	%r1, %tid.x;
	cvt.u64.u32 	%rd7, %r1;
	setp.le.u64 	%p2, %rd2, %rd7;
	add.s64 	%rd8, %rd1, %rd7;
	add.s64 	%rd3, %rd6, %rd8;
	@%p2 bra 	$L__BB6_4;
	st.global.u8 	[%rd3], %rs2;
$L__BB6_4:
	add.s32 	%r13, %r1, 256;
	cvt.u64.u32 	%rd9, %r13;
	setp.le.u64 	%p3, %rd2, %rd9;
	@%p3 bra 	$L__BB6_6;
	st.global.u8 	[%rd3+256], %rs2;
$L__BB6_6:
	ret;

}
	// .globl	_ZN3cub18CUB_300001_SM_10006detail8for_each13static_kernelINS2_12policy_hub_t12policy_500_tEmN6thrust24THRUST_300001_SM_1000_NS8cuda_cub20__uninitialized_fill7functorINS7_10device_ptrI6float2EESC_EEEEvT0_T1_
.visible .entry _ZN3cub18CUB_300001_SM_10006detail8for_each13static_kernelINS2_12policy_hub_t12policy_500_tEmN6thrust24THRUST_300001_SM_1000_NS8cuda_cub20__uninitialized_fill7functorINS7_10device_ptrI6float2EESC_EEEEvT0_T1_(
	.param .u64 _ZN3cub18CUB_300001_SM_10006detail8for_each13static_kernelINS2_12policy_hub_t12policy_500_tEmN6thrust24THRUST_300001_SM_1000_NS8cuda_cub20__uninitialized_fill7functorINS7_10device_ptrI6float2EESC_EEEEvT0_T1__param_0,
	.param .align 8 .b8 _ZN3cub18CUB_300001_SM_10006detail8for_each13static_kernelINS2_12policy_hub_t12policy_500_tEmN6thrust24THRUST_300001_SM_1000_NS8cuda_cub20__uninitialized_fill7functorINS7_10device_ptrI6float2EESC_EEEEvT0_T1__param_1[16]
)
.maxntid 256
{
	.reg .pred 	%p<4>;
	.reg .b32 	%r<5>;
	.reg .b32 	%f<5>;
	.reg .b64 	%rd<16>;

	ld.param.u64 	%rd4, [_ZN3cub18CUB_300001_SM_10006detail8for_each13static_kernelINS2_12policy_hub_t12policy_500_tEmN6thrust24THRUST_300001_SM_1000_NS8cuda_cub20__uninitialized_fill7functorINS7_10device_ptrI6float2EESC_EEEEvT0_T1__param_1];
	ld.param.u64 	%rd5, [_ZN3cub18CUB_300001_SM_10006detail8for_each13static_kernelINS2_12policy_hub_t12policy_500_tEmN6thrust24THRUST_300001_SM_1000_NS8cuda_cub20__uninitialized_fill7functorINS7_10device_ptrI6float2EESC_EEEEvT0_T1__param_0];
	ld.param.v2.f32 	{%f3, %f4}, [_ZN3cub18CUB_300001_SM_10006detail8for_each13static_kernelINS2_12policy_hub_t12policy_500_tEmN6thrust24THRUST_300001_SM_1000_NS8cuda_cub20__uninitialized_fill7functorINS7_10device_ptrI6float2EESC_EEEEvT0_T1__param_1+8];
	mov.u32 	%r2, %ctaid.x;
	mul.wide.u32 	%rd1, %r2, 512;
	sub.s64 	%rd2, %rd5, %rd1;
	setp.lt.u64 	%p1, %rd2, 512;
	@%p1 bra 	$L__BB7_2;
	mov.u32 	%r4, %tid.x;
	cvta.to.global.u64 	%rd11, %rd4;
	cvt.u64.u32 	%rd12, %r4;
	add.s64 	%rd13, %rd1, %rd12;
	shl.b64 	%rd14, %rd13, 3;
	add.s64 	%rd15, %rd11, %rd14;
	st.global.v2.f32 	[%rd15], {%f3, %f4};
	st.global.v2.f32 	[%rd15+2048], {%f3, %f4};
	bra.uni 	$L__BB7_6;
$L__BB7_2:
	cvta.to.global.u64 	%rd6, %rd4;
	mov.u32 	%r1, %tid.x;
	cvt.u64.u32 	%rd7, %r1;
	setp.le.u64 	%p2, %rd2, %rd7;
	add.s64 	%rd8, %rd1, %rd7;
	shl.b64 	%rd9, %rd8, 3;
	add.s64 	%rd3, %rd6, %rd9;
	@%p2 bra 	$L__BB7_4;
	st.global.v2.f32 	[%rd3], {%f3, %f4};
$L__BB7_4:
	add.s32 	%r3, %r1, 256;
	cvt.u64.u32 	%rd10, %r3;
	setp.le.u64 	%p3, %rd2, %rd10;
	@%p3 bra 	$L__BB7_6;
	st.global.v2.f32 	[%rd3+2048], {%f3, %f4};
$L__BB7_6:
	ret;

}
	// .globl	_ZN3cub18CUB_300001_SM_10006detail8for_each13static_kernelINS2_12policy_hub_t12policy_500_tEmN6thrust24THRUST_300001_SM_1000_NS8cuda_cub20__uninitialized_fill7functorINS7_10device_ptrIfEEfEEEEvT0_T1_
.visible .entry _ZN3cub18CUB_300001_SM_10006detail8for_each13static_kernelINS2_12policy_hub_t12policy_500_tEmN6thrust24THRUST_300001_SM_1000_NS8cuda_cub20__uninitialized_fill7functorINS7_10device_ptrIfEEfEEEEvT0_T1_(
	.param .u64 _ZN3cub18CUB_300001_SM_10006detail8for_each13static_kernelINS2_12policy_hub_t12policy_500_tEmN6thrust24THRUST_300001_SM_1000_NS8cuda_cub20__uninitialized_fill7functorINS7_10device_ptrIfEEfEEEEvT0_T1__param_0,
	.param .align 8 .b8 _ZN3cub18CUB_300001_SM_10006detail8for_each13static_kernelINS2_12policy_hub_t12policy_500_tEmN6thrust24THRUST_300001_SM_1000_NS8cuda_cub20__uninitialized_fill7functorINS7_10device_ptrIfEEfEEEEvT0_T1__param_1[16]
)
.maxntid 256
{
	.reg .pred 	%p<4>;
	.reg .b16 	%rs<5>;
	.reg .b32 	%r<10>;
	.reg .b32 	%f<3>;
	.reg .b64 	%rd<16>;

	ld.param.f32 	%f2, [_ZN3cub18CUB_300001_SM_10006detail8for_each13static_kernelINS2_12policy_hub_t12policy_500_tEmN6thrust24THRUST_300001_SM_1000_NS8cuda_cub20__uninitialized_fill7functorINS7_10device_ptrIfEEfEEEEvT0_T1__param_1+8];
	ld.param.u64 	%rd4, [_ZN3cub18CUB_300001_SM_10006detail8for_each13static_kernelINS2_12policy_hub_t12policy_500_tEmN6thrust24THRUST_300001_SM_1000_NS8cuda_cub20__uninitialized_fill7functorINS7_10device_ptrIfEEfEEEEvT0_T1__param_1];
	ld.param.u64 	%rd5, [_ZN3cub18CUB_300001_SM_10006detail8for_each13static_kernelINS2_12policy_hub_t12policy_500_tEmN6thrust24THRUST_300001_SM_1000_NS8cuda_cub20__uninitialized_fill7functorINS7_10device_ptrIfEEfEEEEvT0_T1__param_0];
	mov.u32 	%r7, %ctaid.x;
	mul.wide.u32 	%rd1, %r7, 512;
	sub.s64 	%rd2, %rd5, %rd1;
	setp.lt.u64 	%p1, %rd2, 512;
	@%p1 bra 	$L__BB8_2;
	mov.u32 	%r9, %tid.x;
	cvta.to.global.u64 	%rd11, %rd4;
	cvt.u64.u32 	%rd12, %r9;
	add.s64 	%rd13, %rd1, %rd12;
	shl.b64 	%rd14, %rd13, 2;
	add.s64 	%rd15, %rd11, %rd14;
	st.global.f32 	[%rd15], %f2;
	st.global.f32 	[%rd15+1024], %f2;
	bra.uni 	$L__BB8_6;
$L__BB8_2:
	cvta.to.global.u64 	%rd6, %rd4;
	mov.u32 	%r1, %tid.x;
	cvt.u64.u32 	%rd7, %r1;
	setp.le.u64 	%p2, %rd2, %rd7;
	add.s64 	%rd8, %rd1, %rd7;
	shl.b64 	%rd9, %rd8, 2;
	add.s64 	%rd3, %rd6, %rd9;
	@%p2 bra 	$L__BB8_4;
	st.global.f32 	[%rd3], %f2;
$L__BB8_4:
	add.s32 	%r8, %r1, 256;
	cvt.u64.u32 	%rd10, %r8;
	setp.le.u64 	%p3, %rd2, %rd10;
	@%p3 bra 	$L__BB8_6;
	st.global.f32 	[%rd3+1024], %f2;
$L__BB8_6:
	ret;

}


// ===== COMPILED SASS (sm_100) =====

	.target	sm_100

	.elftype	@"ET_EXEC"


//--------------------- .note.nv.tkinfo           --------------------------
	.section	.note.nv.tkinfo,"",@"SHT_NOTE"
	.sectionflags	@"SHF_NOTE_NV_TKINFO"
	.tkinfo
        /*0018*/ 	.word	0x00000002
        /*0030*/ 	.string	""
        /*0030*/ 	.string	"ptxas"
        /*0030*/ 	.string	"Cuda compilation tools, release 13.0, V13.0.88"
        /*0030*/ 	.string	"Build cuda_13.0.r13.0/compiler.36424714_0"
        /*0030*/ 	.string	"-arch sm_100 -m 64 "



//--------------------- .note.nv.cuinfo           --------------------------
	.section	.note.nv.cuinfo,"",@"SHT_NOTE"
	.sectionflags	@"SHF_NOTE_NV_CUINFO"
        /*0018*/ 	.short	0x0002
        /*001a*/ 	.short	0x0064
        /*001c*/ 	.short	0x0082
	.zero		2


//--------------------- .nv.info                  --------------------------
	.section	.nv.info,"",@"SHT_CUDA_INFO"
	.align	4


	//----- nvinfo : EIATTR_REGCOUNT
	.align		4
        /*0000*/ 	.byte	0x04, 0x2f
        /*0002*/ 	.short	(.L_44 - .L_43)
	.align		4
.L_43:
        /*0004*/ 	.word	index@(_Z19unpack_original_texyP6float2j)
        /*0008*/ 	.word	0x00000020


	//----- nvinfo : EIATTR_FRAME_SIZE
	.align		4
.L_44:
        /*000c*/ 	.byte	0x04, 0x11
        /*000e*/ 	.short	(.L_46 - .L_45)
	.align		4
.L_45:
        /*0010*/ 	.word	index@(_Z19unpack_original_texyP6float2j)
        /*0014*/ 	.word	0x00000000


	//----- nvinfo : EIATTR_REGCOUNT
	.align		4
.L_46:
        /*0018*/ 	.byte	0x04, 0x2f
        /*001a*/ 	.short	(.L_48 - .L_47)
	.align		4
.L_47:
        /*001c*/ 	.word	index@(_Z10unpack_newPKjP6float2)
        /*0020*/ 	.word	0x00000020


	//----- nvinfo : EIATTR_FRAME_SIZE
	.align		4
.L_48:
        /*0024*/ 	.byte	0x04, 0x11
        /*0026*/ 	.short	(.L_50 - .L_49)
	.align		4
.L_49:
        /*0028*/ 	.word	index@(_Z10unpack_newPKjP6float2)
        /*002c*/ 	.word	0x00000000


	//----- nvinfo : EIATTR_REGCOUNT
	.align		4
.L_50:
        /*0030*/ 	.byte	0x04, 0x2f
        /*0032*/ 	.short	(.L_52 - .L_51)
	.align		4
.L_51:
        /*0034*/ 	.word	index@(_Z15unpack_new_int2P4int2P6float2)
        /*0038*/ 	.word	0x00000020


	//----- nvinfo : EIATTR_FRAME_SIZE
	.align		4
.L_52:
        /*003c*/ 	.byte	0x04, 0x11
        /*003e*/ 	.short	(.L_54 - .L_53)
	.align		4
.L_53:
        /*0040*/ 	.word	index@(_Z15unpack_new_int2P4int2P6float2)
        /*0044*/ 	.word	0x00000000


	//----- nvinfo : EIATTR_REGCOUNT
	.align		4
.L_54:
        /*0048*/ 	.byte	0x04, 0x2f
        /*004a*/ 	.short	(.L_56 - .L_55)
	.align		4
.L_55:
        /*004c*/ 	.word	index@(_Z10unpack_altPKjP6float2)
        /*0050*/ 	.word	0x0000001e


	//----- nvinfo : EIATTR_FRAME_SIZE
	.align		4
.L_56:
        /*0054*/ 	.byte	0x04, 0x11
        /*0056*/ 	.short	(.L_58 - .L_57)
	.align		4
.L_57:
        /*0058*/ 	.word	index@(_Z10unpack_altPKjP6float2)
        /*005c*/ 	.word	0x00000000


	//----- nvinfo : EIATTR_REGCOUNT
	.align		4
.L_58:
        /*0060*/ 	.byte	0x04, 0x2f
        /*0062*/ 	.short	(.L_60 - .L_59)
	.align		4
.L_59:
        /*0064*/ 	.word	index@(_Z27powertimefreq_new_hardcodedP6float2Pf)
        /*0068*/ 	.word	0x00000006


	//----- nvinfo : EIATTR_FRAME_SIZE
	.align		4
.L_60:
        /*006c*/ 	.byte	0x04, 0x11
        /*006e*/ 	.short	(.L_62 - .L_61)
	.align		4
.L_61:
        /*0070*/ 	.word	index@(_Z27powertimefreq_new_hardcodedP6float2Pf)
        /*0074*/ 	.word	0x00000000


	//----- nvinfo : EIATTR_REGCOUNT
	.align		4
.L_62:
        /*0078*/ 	.byte	0x04, 0x2f
        /*007a*/ 	.short	(.L_64 - .L_63)
	.align		4
.L_63:
        /*007c*/ 	.word	index@(_ZN3cub18CUB_300001_SM_10006detail11EmptyKernelIvEEvv)
        /*0080*/ 	.word	0x00000004


	//----- nvinfo : EIATTR_FRAME_SIZE
	.align		4
.L_64:
        /*0084*/ 	.byte	0x04, 0x11
        /*0086*/ 	.short	(.L_66 - .L_65)
	.align		4
.L_65:
        /*0088*/ 	.word	index@(_ZN3cub18CUB_300001_SM_10006detail11EmptyKernelIvEEvv)
        /*008c*/ 	.word	0x00000000


	//----- nvinfo : EIATTR_REGCOUNT
	.align		4
.L_66:
        /*0090*/ 	.byte	0x04, 0x2f
        /*0092*/ 	.short	(.L_68 - .L_67)
	.align		4
.L_67:
        /*0094*/ 	.word	index@(_ZN3cub18CUB_300001_SM_10006detail8for_each13static_kernelINS2_12policy_hub_t12policy_500_tEmN6thrust24THRUST_300001_SM_1000_NS8cuda_cub20__uninitialized_fill7functorINS7_10device_ptrIhEEhEEEEvT0_T1_)
        /*0098*/ 	.word	0x0000000a


	//----- nvinfo : EIATTR_FRAME_SIZE
	.align		4
.L_68:
        /*009c*/ 	.byte	0x04, 0x11
        /*009e*/ 	.short	(.L_70 - .L_69)
	.align		4
.L_69:
        /*00a0*/ 	.word	index@(_ZN3cub18CUB_300001_SM_10006detail8for_each13static_kernelINS2_12policy_hub_t12policy_500_tEmN6thrust24THRUST_300001_SM_1000_NS8cuda_cub20__uninitialized_fill7functorINS7_10device_ptrIhEEhEEEEvT0_T1_)
        /*00a4*/ 	.word	0x00000000


	//----- nvinfo : EIATTR_REGCOUNT
	.align		4
.L_70:
        /*00a8*/ 	.byte	0x04, 0x2f
        /*00aa*/ 	.short	(.L_72 - .L_71)
	.align		4
.L_71:
        /*00ac*/ 	.word	index@(_ZN3cub18CUB_300001_SM_10006detail8for_each13static_kernelINS2_12policy_hub_t12policy_500_tEmN6thrust24THRUST_300001_SM_1000_NS8cuda_cub20__uninitialized_fill7functorINS7_10device_ptrI6float2EESC_EEEEvT0_T1_)
        /*00b0*/ 	.word	0x00000009


	//----- nvinfo : EIATTR_FRAME_SIZE
	.align		4
.L_72:
        /*00b4*/ 	.byte	0x04, 0x11
        /*00b6*/ 	.short	(.L_74 - .L_73)
	.align		4
.L_73:
        /*00b8*/ 	.word	index@(_ZN3cub18CUB_300001_SM_10006detail8for_each13static_kernelINS2_12policy_hub_t12policy_500_tEmN6thrust24THRUST_300001_SM_1000_NS8cuda_cub20__uninitialized_fill7functorINS7_10device_ptrI6float2EESC_EEEEvT0_T1_)
        /*00bc*/ 	.word	0x00000000


	//----- nvinfo : EIATTR_REGCOUNT
	.align		4
.L_74:
        /*00c0*/ 	.byte	0x04, 0x2f
        /*00c2*/ 	.short	(.L_76 - .L_75)
	.align		4
.L_75:
        /*00c4*/ 	.word	index@(_ZN3cub18CUB_300001_SM_10006detail8for_each13static_kernelINS2_12policy_hub_t12policy_500_tEmN6thrust24THRUST_300001_SM_1000_NS8cuda_cub20__uninitialized_fill7functorINS7_10device_ptrIfEEfEEEEvT0_T1_)
        /*00c8*/ 	.word	0x00000008


	//----- nvinfo : EIATTR_FRAME_SIZE
	.align		4
.L_76:
        /*00cc*/ 	.byte	0x04, 0x11
        /*00ce*/ 	.short	(.L_78 - .L_77)
	.align		4
.L_77:
        /*00d0*/ 	.word	index@(_ZN3cub18CUB_300001_SM_10006detail8for_each13static_kernelINS2_12policy_hub_t12policy_500_tEmN6thrust24THRUST_300001_SM_1000_NS8cuda_cub20__uninitialized_fill7functorINS7_10device_ptrIfEEfEEEEvT0_T1_)
        /*00d4*/ 	.word	0x00000000


	//----- nvinfo : EIATTR_MIN_STACK_SIZE
	.align		4
.L_78:
        /*00d8*/ 	.byte	0x04, 0x12
        /*00da*/ 	.short	(.L_80 - .L_79)
	.align		4
.L_79:
        /*00dc*/ 	.word	index@(_ZN3cub18CUB_300001_SM_10006detail8for_each13static_kernelINS2_12policy_hub_t12policy_500_tEmN6thrust24THRUST_300001_SM_1000_NS8cuda_cub20__uninitialized_fill7functorINS7_10device_ptrIfEEfEEEEvT0_T1_)
        /*00e0*/ 	.word	0x00000000


	//----- nvinfo : EIATTR_MIN_STACK_SIZE
	.align		4
.L_80:
        /*00e4*/ 	.byte	0x04, 0x12
        /*00e6*/ 	.short	(.L_82 - .L_81)
	.align		4
.L_81:
        /*00e8*/ 	.word	index@(_ZN3cub18CUB_300001_SM_10006detail8for_each13static_kernelINS2_12policy_hub_t12policy_500_tEmN6thrust24THRUST_300001_SM_1000_NS8cuda_cub20__uninitialized_fill7functorINS7_10device_ptrI6float2EESC_EEEEvT0_T1_)
        /*00ec*/ 	.word	0x00000000


	//----- nvinfo : EIATTR_MIN_STACK_SIZE
	.align		4
.L_82:
        /*00f0*/ 	.byte	0x04, 0x12
        /*00f2*/ 	.short	(.L_84 - .L_83)
	.align		4
.L_83:
        /*00f4*/ 	.word	index@(_ZN3cub18CUB_300001_SM_10006detail8for_each13static_kernelINS2_12policy_hub_t12policy_500_tEmN6thrust24THRUST_300001_SM_1000_NS8cuda_cub20__uninitialized_fill7functorINS7_10device_ptrIhEEhEEEEvT0_T1_)
        /*00f8*/ 	.word	0x00000000


	//----- nvinfo : EIATTR_MIN_STACK_SIZE
	.align		4
.L_84:
        /*00fc*/ 	.byte	0x04, 0x12
        /*00fe*/ 	.short	(.L_86 - .L_85)
	.align		4
.L_85:
        /*0100*/ 	.word	index@(_ZN3cub18CUB_300001_SM_10006detail11EmptyKernelIvEEvv)
        /*0104*/ 	.word	0x00000000


	//----- nvinfo : EIATTR_MIN_STACK_SIZE
	.align		4
.L_86:
        /*0108*/ 	.byte	0x04, 0x12
        /*010a*/ 	.short	(.L_88 - .L_87)
	.align		4
.L_87:
        /*010c*/ 	.word	index@(_Z27powertimefreq_new_hardcodedP6float2Pf)
        /*0110*/ 	.word	0x00000000


	//----- nvinfo : EIATTR_MIN_STACK_SIZE
	.align		4
.L_88:
        /*0114*/ 	.byte	0x04, 0x12
        /*0116*/ 	.short	(.L_90 - .L_89)
	.align		4
.L_89:
        /*0118*/ 	.word	index@(_Z10unpack_altPKjP6float2)
        /*011c*/ 	.word	0x00000000


	//----- nvinfo : EIATTR_MIN_STACK_SIZE
	.align		4
.L_90:
        /*0120*/ 	.byte	0x04, 0x12
        /*0122*/ 	.short	(.L_92 - .L_91)
	.align		4
.L_91:
        /*0124*/ 	.word	index@(_Z15unpack_new_int2P4int2P6float2)
        /*0128*/ 	.word	0x00000000


	//----- nvinfo : EIATTR_MIN_STACK_SIZE
	.align		4
.L_92:
        /*012c*/ 	.byte	0x04, 0x12
        /*012e*/ 	.short	(.L_94 - .L_93)
	.align		4
.L_93:
        /*0130*/ 	.word	index@(_Z10unpack_newPKjP6float2)
        /*0134*/ 	.word	0x00000000


	//----- nvinfo : EIATTR_MIN_STACK_SIZE
	.align		4
.L_94:
        /*0138*/ 	.byte	0x04, 0x12
        /*013a*/ 	.short	(.L_96 - .L_95)
	.align		4
.L_95:
        /*013c*/ 	.word	index@(_Z19unpack_original_texyP6float2j)
        /*0140*/ 	.word	0x00000000
.L_96:


//--------------------- .nv.compat                --------------------------
	.section	.nv.compat,"",@"SHT_CUDA_COMPAT_INFO"
	.align	4
        /*0000*/ 	.byte	0x02, 0x09, 0x00, 0x00, 0x02, 0x02, 0x02, 0x00, 0x02, 0x05, 0x05, 0x00, 0x03, 0x07, 0x01, 0x01
        /*0010*/ 	.byte	0x02, 0x03, 0x00, 0x00, 0x02, 0x06, 0x01, 0x00, 0x04, 0x0b, 0x08, 0x00, 0x09, 0x00, 0x00, 0x00
        /*0020*/ 	.byte	0x00, 0x00, 0x00, 0x00


//--------------------- .nv.info._ZN3cub18CUB_300001_SM_10006detail8for_each13static_kernelINS2_12policy_hub_t12policy_500_tEmN6thrust24THRUST_300001_SM_1000_NS8cuda_cub20__uninitialized_fill7functorINS7_10device_ptrIfEEfEEEEvT0_T1_ --------------------------
	.section	.nv.info._ZN3cub18CUB_300001_SM_10006detail8for_each13static_kernelINS2_12policy_hub_t12policy_500_tEmN6thrust24THRUST_300001_SM_1000_NS8cuda_cub20__uninitialized_fill7functorINS7_10device_ptrIfEEfEEEEvT0_T1_,"",@"SHT_CUDA_INFO"
	.sectionflags	@""
	.align	4


	//----- nvinfo : EIATTR_CUDA_API_VERSION
	.align		4
        /*0000*/ 	.byte	0x04, 0x37
        /*0002*/ 	.short	(.L_98 - .L_97)
.L_97:
        /*0004*/ 	.word	0x00000082


	//----- nvinfo : EIATTR_KPARAM_INFO
	.align		4
.L_98:
        /*0008*/ 	.byte	0x04, 0x17
        /*000a*/ 	.short	(.L_100 - .L_99)
.L_99:
        /*000c*/ 	.word	0x00000000
        /*0010*/ 	.short	0x0001
        /*0012*/ 	.short	0x0008
        /*0014*/ 	.byte	0x00, 0xf0, 0x41, 0x00


	//----- nvinfo : EIATTR_KPARAM_INFO
	.align		4
.L_100:
        /*0018*/ 	.byte	0x04, 0x17
        /*001a*/ 	.short	(.L_102 - .L_101)
.L_101:
        /*001c*/ 	.word	0x00000000
        /*0020*/ 	.short	0x0000
        /*0022*/ 	.short	0x0000
        /*0024*/ 	.byte	0x00, 0xf0, 0x21, 0x00


	//----- nvinfo : EIATTR_SPARSE_MMA_MASK
	.align		4
.L_102:
        /*0028*/ 	.byte	0x03, 0x50
        /*002a*/ 	.short	0x0000


	//----- nvinfo : EIATTR_MAXREG_COUNT
	.align		4
        /*002c*/ 	.byte	0x03, 0x1b
        /*002e*/ 	.short	0x00ff


	//----- nvinfo : EIATTR_MERCURY_ISA_VERSION
	.align		4
        /*0030*/ 	.byte	0x03, 0x5f
        /*0032*/ 	.short	0x0101


	//----- nvinfo : EIATTR_VRC_CTA_INIT_COUNT
	.align		4
        /*0034*/ 	.byte	0x02, 0x4a
	.zero		1
	.zero		1


	//----- nvinfo : EIATTR_EXIT_INSTR_OFFSETS
	.align		4
        /*0038*/ 	.byte	0x04, 0x1c
        /*003a*/ 	.short	(.L_104 - .L_103)


	//   ....[0]....
.L_103:
        /*003c*/ 	.word	0x00000130


	//   ....[1]....
        /*0040*/ 	.word	0x00000230


	//   ....[2]....
        /*0044*/ 	.word	0x00000260


	//----- nvinfo : EIATTR_MAX_THREADS
	.align		4
.L_104:
        /*0048*/ 	.byte	0x04, 0x05
        /*004a*/ 	.short	(.L_106 - .L_105)
.L_105:
        /*004c*/ 	.word	0x00000100
        /*0050*/ 	.word	0x00000001
        /*0054*/ 	.word	0x00000001


	//----- nvinfo : EIATTR_CBANK_PARAM_SIZE
	.align		4
.L_106:
        /*0058*/ 	.byte	0x03, 0x19
        /*005a*/ 	.short	0x0018


	//----- nvinfo : EIATTR_PARAM_CBANK
	.align		4
        /*005c*/ 	.byte	0x04, 0x0a
        /*005e*/ 	.short	(.L_108 - .L_107)
	.align		4
.L_107:
        /*0060*/ 	.word	index@(.nv.constant0._ZN3cub18CUB_300001_SM_10006detail8for_each13static_kernelINS2_12policy_hub_t12policy_500_tEmN6thrust24THRUST_300001_SM_1000_NS8cuda_cub20__uninitialized_fill7functorINS7_10device_ptrIfEEfEEEEvT0_T1_)
        /*0064*/ 	.short	0x0380
        /*0066*/ 	.short	0x0018


	//----- nvinfo : EIATTR_SW_WAR
	.align		4
.L_108:
        /*0068*/ 	.byte	0x04, 0x36
        /*006a*/ 	.short	(.L_110 - .L_109)
.L_109:
        /*006c*/ 	.word	0x00000008
.L_110:


//--------------------- .nv.info._ZN3cub18CUB_300001_SM_10006detail8for_each13static_kernelINS2_12policy_hub_t12policy_500_tEmN6thrust24THRUST_300001_SM_1000_NS8cuda_cub20__uninitialized_fill7functorINS7_10device_ptrI6float2EESC_EEEEvT0_T1_ --------------------------
	.section	.nv.info._ZN3cub18CUB_300001_SM_10006detail8for_each13static_kernelINS2_12policy_hub_t12policy_500_tEmN6thrust24THRUST_300001_SM_1000_NS8cuda_cub20__uninitialized_fill7functorINS7_10device_ptrI6float2EESC_EEEEvT0_T1_,"",@"SHT_CUDA_INFO"
	.sectionflags	@""
	.align	4


	//----- nvinfo : EIATTR_CUDA_API_VERSION
	.align		4
        /*0000*/ 	.byte	0x04, 0x37
        /*0002*/ 	.short	(.L_112 - .L_111)
.L_111:
        /*0004*/ 	.word	0x00000082


	//----- nvinfo : EIATTR_KPARAM_INFO
	.align		4
.L_112:
        /*0008*/ 	.byte	0x04, 0x17
        /*000a*/ 	.short	(.L_114 - .L_113)
.L_113:
        /*000c*/ 	.word	0x00000000
        /*0010*/ 	.short	0x0001
        /*0012*/ 	.short	0x0008
        /*0014*/ 	.byte	0x00, 0xf0, 0x41, 0x00


	//----- nvinfo : EIATTR_KPARAM_INFO
	.align		4
.L_114:
        /*0018*/ 	.byte	0x04, 0x17
        /*001a*/ 	.short	(.L_116 - .L_115)
.L_115:
        /*001c*/ 	.word	0x00000000
        /*0020*/ 	.short	0x0000
        /*0022*/ 	.short	0x0000
        /*0024*/ 	.byte	0x00, 0xf0, 0x21, 0x00


	//----- nvinfo : EIATTR_SPARSE_MMA_MASK
	.align		4
.L_116:
        /*0028*/ 	.byte	0x03, 0x50
        /*002a*/ 	.short	0x0000


	//----- nvinfo : EIATTR_MAXREG_COUNT
	.align		4
        /*002c*/ 	.byte	0x03, 0x1b
        /*002e*/ 	.short	0x00ff


	//----- nvinfo : EIATTR_MERCURY_ISA_VERSION
	.align		4
        /*0030*/ 	.byte	0x03, 0x5f
        /*0032*/ 	.short	0x0101


	//----- nvinfo : EIATTR_VRC_CTA_INIT_COUNT
	.align		4
        /*0034*/ 	.byte	0x02, 0x4a
	.zero		1
	.zero		1


	//----- nvinfo : EIATTR_EXIT_INSTR_OFFSETS
	.align		4
        /*0038*/ 	.byte	0x04, 0x1c
        /*003a*/ 	.short	(.L_118 - .L_117)


	//   ....[0]....
.L_117:
        /*003c*/ 	.word	0x00000130


	//   ....[1]....
        /*0040*/ 	.word	0x00000230


	//   ....[2]....
        /*0044*/ 	.word	0x00000260


	//----- nvinfo : EIATTR_MAX_THREADS
	.align		4
.L_118:
        /*0048*/ 	.byte	0x04, 0x05
        /*004a*/ 	.short	(.L_120 - .L_119)
.L_119:
        /*004c*/ 	.word	0x00000100
        /*0050*/ 	.word	0x00000001
        /*0054*/ 	.word	0x00000001


	//----- nvinfo : EIATTR_CBANK_PARAM_SIZE
	.align		4
.L_120:
        /*0058*/ 	.byte	0x03, 0x19
        /*005a*/ 	.short	0x0018


	//----- nvinfo : EIATTR_PARAM_CBANK
	.align		4
        /*005c*/ 	.byte	0x04, 0x0a
        /*005e*/ 	.short	(.L_122 - .L_121)
	.align		4
.L_121:
        /*0060*/ 	.word	index@(.nv.constant0._ZN3cub18CUB_300001_SM_10006detail8for_each13static_kernelINS2_12policy_hub_t12policy_500_tEmN6thrust24THRUST_300001_SM_1000_NS8cuda_cub20__uninitialized_fill7functorINS7_10device_ptrI6float2EESC_EEEEvT0_T1_)
        /*0064*/ 	.short	0x0380
        /*0066*/ 	.short	0x0018


	//----- nvinfo : EIATTR_SW_WAR
	.align		4
.L_122:
        /*0068*/ 	.byte	0x04, 0x36
        /*006a*/ 	.short	(.L_124 - .L_123)
.L_123:
        /*006c*/ 	.word	0x00000008
.L_124:


//--------------------- .nv.info._ZN3cub18CUB_300001_SM_10006detail8for_each13static_kernelINS2_12policy_hub_t12policy_500_tEmN6thrust24THRUST_300001_SM_1000_NS8cuda_cub20__uninitialized_fill7functorINS7_10device_ptrIhEEhEEEEvT0_T1_ --------------------------
	.section	.nv.info._ZN3cub18CUB_300001_SM_10006detail8for_each13static_kernelINS2_12policy_hub_t12policy_500_tEmN6thrust24THRUST_300001_SM_1000_NS8cuda_cub20__uninitialized_fill7functorINS7_10device_ptrIhEEhEEEEvT0_T1_,"",@"SHT_CUDA_INFO"
	.sectionflags	@""
	.align	4


	//----- nvinfo : EIATTR_CUDA_API_VERSION
	.align		4
        /*0000*/ 	.byte	0x04, 0x37
        /*0002*/ 	.short	(.L_126 - .L_125)
.L_125:
        /*0004*/ 	.word	0x00000082


	//----- nvinfo : EIATTR_KPARAM_INFO
	.align		4
.L_126:
        /*0008*/ 	.byte	0x04, 0x17
        /*000a*/ 	.short	(.L_128 - .L_127)
.L_127:
        /*000c*/ 	.word	0x00000000
        /*0010*/ 	.short	0x0001
        /*0012*/ 	.short	0x0008
        /*0014*/ 	.byte	0x00, 0xf0, 0x41, 0x00


	//----- nvinfo : EIATTR_KPARAM_INFO
	.align		4
.L_128:
        /*0018*/ 	.byte	0x04, 0x17
        /*001a*/ 	.short	(.L_130 - .L_129)
.L_129:
        /*001c*/ 	.word	0x00000000
        /*0020*/ 	.short	0x0000
        /*0022*/ 	.short	0x0000
        /*0024*/ 	.byte	0x00, 0xf0, 0x21, 0x00


	//----- nvinfo : EIATTR_SPARSE_MMA_MASK
	.align		4
.L_130:
        /*0028*/ 	.byte	0x03, 0x50
        /*002a*/ 	.short	0x0000


	//----- nvinfo : EIATTR_MAXREG_COUNT
	.align		4
        /*002c*/ 	.byte	0x03, 0x1b
        /*002e*/ 	.short	0x00ff


	//----- nvinfo : EIATTR_MERCURY_ISA_VERSION
	.align		4
        /*0030*/ 	.byte	0x03, 0x5f
        /*0032*/ 	.short	0x0101


	//----- nvinfo : EIATTR_VRC_CTA_INIT_COUNT
	.align		4
        /*0034*/ 	.byte	0x02, 0x4a
	.zero		1
	.zero		1


	//----- nvinfo : EIATTR_EXIT_INSTR_OFFSETS
	.align		4
        /*0038*/ 	.byte	0x04, 0x1c
        /*003a*/ 	.short	(.L_132 - .L_131)


	//   ....[0]....
.L_131:
        /*003c*/ 	.word	0x00000120


	//   ....[1]....
        /*0040*/ 	.word	0x000001f0


	//   ....[2]....
        /*0044*/ 	.word	0x00000210


	//----- nvinfo : EIATTR_MAX_THREADS
	.align		4
.L_132:
        /*0048*/ 	.byte	0x04, 0x05
        /*004a*/ 	.short	(.L_134 - .L_133)
.L_133:
        /*004c*/ 	.word	0x00000100
        /*0050*/ 	.word	0x00000001
        /*0054*/ 	.word	0x00000001


	//----- nvinfo : EIATTR_CBANK_PARAM_SIZE
	.align		4
.L_134:
        /*0058*/ 	.byte	0x03, 0x19
        /*005a*/ 	.short	0x0018


	//----- nvinfo : EIATTR_PARAM_CBANK
	.align		4
        /*005c*/ 	.byte	0x04, 0x0a
        /*005e*/ 	.short	(.L_136 - .L_135)
	.align		4
.L_135:
        /*0060*/ 	.word	index@(.nv.constant0._ZN3cub18CUB_300001_SM_10006detail8for_each13static_kernelINS2_12policy_hub_t12policy_500_tEmN6thrust24THRUST_300001_SM_1000_NS8cuda_cub20__uninitialized_fill7functorINS7_10device_ptrIhEEhEEEEvT0_T1_)
        /*0064*/ 	.short	0x0380
        /*0066*/ 	.short	0x0018


	//----- nvinfo : EIATTR_SW_WAR
	.align		4
.L_136:
        /*0068*/ 	.byte	0x04, 0x36
        /*006a*/ 	.short	(.L_138 - .L_137)
.L_137:
        /*006c*/ 	.word	0x00000008
.L_138:


//--------------------- .nv.info._ZN3cub18CUB_300001_SM_10006detail11EmptyKernelIvEEvv --------------------------
	.section	.nv.info._ZN3cub18CUB_300001_SM_10006detail11EmptyKernelIvEEvv,"",@"SHT_CUDA_INFO"
	.sectionflags	@""
	.align	4


	//----- nvinfo : EIATTR_CUDA_API_VERSION
	.align		4
        /*0000*/ 	.byte	0x04, 0x37
        /*0002*/ 	.short	(.L_140 - .L_139)
.L_139:
        /*0004*/ 	.word	0x00000082


	//----- nvinfo : EIATTR_SPARSE_MMA_MASK
	.align		4
.L_140:
        /*0008*/ 	.byte	0x03, 0x50
        /*000a*/ 	.short	0x0000


	//----- nvinfo : EIATTR_MAXREG_COUNT
	.align		4
        /*000c*/ 	.byte	0x03, 0x1b
        /*000e*/ 	.short	0x00ff


	//----- nvinfo : EIATTR_MERCURY_ISA_VERSION
	.align		4
        /*0010*/ 	.byte	0x03, 0x5f
        /*0012*/ 	.short	0x0101


	//----- nvinfo : EIATTR_VRC_CTA_INIT_COUNT
	.align		4
        /*0014*/ 	.byte	0x02, 0x4a
	.zero		1
	.zero		1


	//----- nvinfo : EIATTR_EXIT_INSTR_OFFSETS
	.align		4
        /*0018*/ 	.byte	0x04, 0x1c
        /*001a*/ 	.short	(.L_142 - .L_141)


	//   ....[0]....
.L_141:
        /*001c*/ 	.word	0x00000010


	//----- nvinfo : EIATTR_SW_WAR
	.align		4
.L_142:
        /*0020*/ 	.byte	0x04, 0x36
        /*0022*/ 	.short	(.L_144 - .L_143)
.L_143:
        /*0024*/ 	.word	0x00000008
.L_144:


//--------------------- .nv.info._Z27powertimefreq_new_hardcodedP6float2Pf --------------------------
	.section	.nv.info._Z27powertimefreq_new_hardcodedP6float2Pf,"",@"SHT_CUDA_INFO"
	.sectionflags	@""
	.align	4


	//----- nvinfo : EIATTR_CUDA_API_VERSION
	.align		4
        /*0000*/ 	.byte	0x04, 0x37
        /*0002*/ 	.short	(.L_146 - .L_145)
.L_145:
        /*0004*/ 	.word	0x00000082


	//----- nvinfo : EIATTR_KPARAM_INFO
	.align		4
.L_146:
        /*0008*/ 	.byte	0x04, 0x17
        /*000a*/ 	.short	(.L_148 - .L_147)
.L_147:
        /*000c*/ 	.word	0x00000000
        /*0010*/ 	.short	0x0001
        /*0012*/ 	.short	0x0008
        /*0014*/ 	.byte	0x00, 0xf5, 0x21, 0x00


	//----- nvinfo : EIATTR_KPARAM_INFO
	.align		4
.L_148:
        /*0018*/ 	.byte	0x04, 0x17
        /*001a*/ 	.short	(.L_150 - .L_149)
.L_149:
        /*001c*/ 	.word	0x00000000
        /*0020*/ 	.short	0x0000
        /*0022*/ 	.short	0x0000
        /*0024*/ 	.byte	0x00, 0xf5, 0x21, 0x00


	//----- nvinfo : EIATTR_SPARSE_MMA_MASK
	.align		4
.L_150:
        /*0028*/ 	.byte	0x03, 0x50
        /*002a*/ 	.short	0x0000


	//----- nvinfo : EIATTR_MAXREG_COUNT
	.align		4
        /*002c*/ 	.byte	0x03, 0x1b
        /*002e*/ 	.short	0x00ff


	//----- nvinfo : EIATTR_NUM_BARRIERS
	.align		4
        /*0030*/ 	.byte	0x02, 0x4c
        /*0032*/ 	.byte	0x01
	.zero		1


	//----- nvinfo : EIATTR_MERCURY_ISA_VERSION
	.align		4
        /*0034*/ 	.byte	0x03, 0x5f
        /*0036*/ 	.short	0x0101


	//----- nvinfo : EIATTR_VRC_CTA_INIT_COUNT
	.align		4
        /*0038*/ 	.byte	0x02, 0x4a
	.zero		1
	.zero		1


	//----- nvinfo : EIATTR_EXIT_INSTR_OFFSETS
	.align		4
        /*003c*/ 	.byte	0x04, 0x1c
        /*003e*/ 	.short	(.L_152 - .L_151)


	//   ....[0]....
.L_151:
        /*0040*/ 	.word	0x00000040


	//   ....[1]....
        /*0044*/ 	.word	0x000000d0


	//   ....[2]....
        /*0048*/ 	.word	0x00000170


	//----- nvinfo : EIATTR_CRS_STACK_SIZE
	.align		4
.L_152:
        /*004c*/ 	.byte	0x04, 0x1e
        /*004e*/ 	.short	(.L_154 - .L_153)
.L_153:
        /*0050*/ 	.word	0x00000000


	//----- nvinfo : EIATTR_CBANK_PARAM_SIZE
	.align		4
.L_154:
        /*0054*/ 	.byte	0x03, 0x19
        /*0056*/ 	.short	0x0010


	//----- nvinfo : EIATTR_PARAM_CBANK
	.align		4
        /*0058*/ 	.byte	0x04, 0x0a
        /*005a*/ 	.short	(.L_156 - .L_155)
	.align		4
.L_155:
        /*005c*/ 	.word	index@(.nv.constant0._Z27powertimefreq_new_hardcodedP6float2Pf)
        /*0060*/ 	.short	0x0380
        /*0062*/ 	.short	0x0010


	//----- nvinfo : EIATTR_SW_WAR
	.align		4
.L_156:
        /*0064*/ 	.byte	0x04, 0x36
        /*0066*/ 	.short	(.L_158 - .L_157)
.L_157:
        /*0068*/ 	.word	0x00000008
.L_158:


//--------------------- .nv.info._Z10unpack_altPKjP6float2 --------------------------
	.section	.nv.info._Z10unpack_altPKjP6float2,"",@"SHT_CUDA_INFO"
	.sectionflags	@""
	.align	4


	//----- nvinfo : EIATTR_CUDA_API_VERSION
	.align		4
        /*0000*/ 	.byte	0x04, 0x37
        /*0002*/ 	.short	(.L_160 - .L_159)
.L_159:
        /*0004*/ 	.word	0x00000082


	//----- nvinfo : EIATTR_KPARAM_INFO
	.align		4
.L_160:
        /*0008*/ 	.byte	0x04, 0x17
        /*000a*/ 	.short	(.L_162 - .L_161)
.L_161:
        /*000c*/ 	.word	0x00000000
        /*0010*/ 	.short	0x0001
        /*0012*/ 	.short	0x0008
        /*0014*/ 	.byte	0x00, 0xf5, 0x21, 0x00


	//----- nvinfo : EIATTR_KPARAM_INFO
	.align		4
.L_162:
        /*0018*/ 	.byte	0x04, 0x17
        /*001a*/ 	.short	(.L_164 - .L_163)
.L_163:
        /*001c*/ 	.word	0x00000000
        /*0020*/ 	.short	0x0000
        /*0022*/ 	.short	0x0000
        /*0024*/ 	.byte	0x00, 0xf5, 0x21, 0x00


	//----- nvinfo : EIATTR_SPARSE_MMA_MASK
	.align		4
.L_164:
        /*0028*/ 	.byte	0x03, 0x50
        /*002a*/ 	.short	0x0000


	//----- nvinfo : EIATTR_MAXREG_COUNT
	.align		4
        /*002c*/ 	.byte	0x03, 0x1b
        /*002e*/ 	.short	0x00ff


	//----- nvinfo : EIATTR_NUM_BARRIERS
	.align		4
        /*0030*/ 	.byte	0x02, 0x4c
        /*0032*/ 	.byte	0x01
	.zero		1


	//----- nvinfo : EIATTR_MERCURY_ISA_VERSION
	.align		4
        /*0034*/ 	.byte	0x03, 0x5f
        /*0036*/ 	.short	0x0101


	//----- nvinfo : EIATTR_VRC_CTA_INIT_COUNT
	.align		4
        /*0038*/ 	.byte	0x02, 0x4a
	.zero		1
	.zero		1


	//----- nvinfo : EIATTR_EXIT_INSTR_OFFSETS
	.align		4
        /*003c*/ 	.byte	0x04, 0x1c
        /*003e*/ 	.short	(.L_166 - .L_165)


	//   ....[0]....
.L_165:
        /*0040*/ 	.word	0x00000040


	//   ....[1]....
        /*0044*/ 	.word	0x00000550


	//----- nvinfo : EIATTR_CRS_STACK_SIZE
	.align		4
.L_166:
        /*0048*/ 	.byte	0x04, 0x1e
        /*004a*/ 	.short	(.L_168 - .L_167)
.L_167:
        /*004c*/ 	.word	0x00000000


	//----- nvinfo : EIATTR_CBANK_PARAM_SIZE
	.align		4
.L_168:
        /*0050*/ 	.byte	0x03, 0x19
        /*0052*/ 	.short	0x0010


	//----- nvinfo : EIATTR_PARAM_CBANK
	.align		4
        /*0054*/ 	.byte	0x04, 0x0a
        /*0056*/ 	.short	(.L_170 - .L_169)
	.align		4
.L_169:
        /*0058*/ 	.word	index@(.nv.constant0._Z10unpack_altPKjP6float2)
        /*005c*/ 	.short	0x0380
        /*005e*/ 	.short	0x0010


	//----- nvinfo : EIATTR_SW_WAR
	.align		4
.L_170:
        /*0060*/ 	.byte	0x04, 0x36
        /*0062*/ 	.short	(.L_172 - .L_171)
.L_171:
        /*0064*/ 	.word	0x00000008
.L_172:


//--------------------- .nv.info._Z15unpack_new_int2P4int2P6float2 --------------------------
	.section	.nv.info._Z15unpack_new_int2P4int2P6float2,"",@"SHT_CUDA_INFO"
	.sectionflags	@""
	.align	4


	//----- nvinfo : EIATTR_CUDA_API_VERSION
	.align		4
        /*0000*/ 	.byte	0x04, 0x37
        /*0002*/ 	.short	(.L_174 - .L_173)
.L_173:
        /*0004*/ 	.word	0x00000082


	//----- nvinfo : EIATTR_KPARAM_INFO
	.align		4
.L_174:
        /*0008*/ 	.byte	0x04, 0x17
        /*000a*/ 	.short	(.L_176 - .L_175)
.L_175:
        /*000c*/ 	.word	0x00000000
        /*0010*/ 	.short	0x0001
        /*0012*/ 	.short	0x0008
        /*0014*/ 	.byte	0x00, 0xf5, 0x21, 0x00


	//----- nvinfo : EIATTR_KPARAM_INFO
	.align		4
.L_176:
        /*0018*/ 	.byte	0x04, 0x17
        /*001a*/ 	.short	(.L_178 - .L_177)
.L_177:
        /*001c*/ 	.word	0x00000000
        /*0020*/ 	.short	0x0000
        /*0022*/ 	.short	0x0000
        /*0024*/ 	.byte	0x00, 0xf5, 0x21, 0x00


	//----- nvinfo : EIATTR_SPARSE_MMA_MASK
	.align		4
.L_178:
        /*0028*/ 	.byte	0x03, 0x50
        /*002a*/ 	.short	0x0000


	//----- nvinfo : EIATTR_MAXREG_COUNT
	.align		4
        /*002c*/ 	.byte	0x03, 0x1b
        /*002e*/ 	.short	0x00ff


	//----- nvinfo : EIATTR_NUM_BARRIERS
	.align		4
        /*0030*/ 	.byte	0x02, 0x4c
        /*0032*/ 	.byte	0x01
	.zero		1


	//----- nvinfo : EIATTR_MERCURY_ISA_VERSION
	.align		4
        /*0034*/ 	.byte	0x03, 0x5f
        /*0036*/ 	.short	0x0101


	//----- nvinfo : EIATTR_VRC_CTA_INIT_COUNT
	.align		4
        /*0038*/ 	.byte	0x02, 0x4a
	.zero		1
	.zero		1


	//----- nvinfo : EIATTR_EXIT_INSTR_OFFSETS
	.align		4
        /*003c*/ 	.byte	0x04, 0x1c
        /*003e*/ 	.short	(.L_180 - .L_179)


	//   ....[0]....
.L_179:
        /*0040*/ 	.word	0x00001580


	//----- nvinfo : EIATTR_CBANK_PARAM_SIZE
	.align		4
.L_180:
        /*0044*/ 	.byte	0x03, 0x19
        /*0046*/ 	.short	0x0010


	//----- nvinfo : EIATTR_PARAM_CBANK
	.align		4
        /*0048*/ 	.byte	0x04, 0x0a
        /*004a*/ 	.short	(.L_182 - .L_181)
	.align		4
.L_181:
        /*004c*/ 	.word	index@(.nv.constant0._Z15unpack_new_int2P4int2P6float2)
        /*0050*/ 	.short	0x0380
        /*0052*/ 	.short	0x0010


	//----- nvinfo : EIATTR_SW_WAR
	.align		4
.L_182:
        /*0054*/ 	.byte	0x04, 0x36
        /*0056*/ 	.short	(.L_184 - .L_183)
.L_183:
        /*0058*/ 	.word	0x00000008
.L_184:


//--------------------- .nv.info._Z10unpack_newPKjP6float2 --------------------------
	.section	.nv.info._Z10unpack_newPKjP6float2,"",@"SHT_CUDA_INFO"
	.sectionflags	@""
	.align	4


	//----- nvinfo : EIATTR_CUDA_API_VERSION
	.align		4
        /*0000*/ 	.byte	0x04, 0x37
        /*0002*/ 	.short	(.L_186 - .L_185)
.L_185:
        /*0004*/ 	.word	0x00000082


	//----- nvinfo : EIATTR_KPARAM_INFO
	.align		4
.L_186:
        /*0008*/ 	.byte	0x04, 0x17
        /*000a*/ 	.short	(.L_188 - .L_187)
.L_187:
        /*000c*/ 	.word	0x00000000
        /*0010*/ 	.short	0x0001
        /*0012*/ 	.short	0x0008
        /*0014*/ 	.byte	0x00, 0xf5, 0x21, 0x00


	//----- nvinfo : EIATTR_KPARAM_INFO
	.align		4
.L_188:
        /*0018*/ 	.byte	0x04, 0x17
        /*001a*/ 	.short	(.L_190 - .L_189)
.L_189:
        /*001c*/ 	.word	0x00000000
        /*0020*/ 	.short	0x0000
        /*0022*/ 	.short	0x0000
        /*0024*/ 	.byte	0x00, 0xf5, 0x21, 0x00


	//----- nvinfo : EIATTR_SPARSE_MMA_MASK
	.align		4
.L_190:
        /*0028*/ 	.byte	0x03, 0x50
        /*002a*/ 	.short	0x0000


	//----- nvinfo : EIATTR_MAXREG_COUNT
	.align		4
        /*002c*/ 	.byte	0x03, 0x1b
        /*002e*/ 	.short	0x00ff


	//----- nvinfo : EIATTR_NUM_BARRIERS
	.align		4
        /*0030*/ 	.byte	0x02, 0x4c
        /*0032*/ 	.byte	0x01
	.zero		1


	//----- nvinfo : EIATTR_MERCURY_ISA_VERSION
	.align		4
        /*0034*/ 	.byte	0x03, 0x5f
        /*0036*/ 	.short	0x0101


	//----- nvinfo : EIATTR_VRC_CTA_INIT_COUNT
	.align		4
        /*0038*/ 	.byte	0x02, 0x4a
	.zero		1
	.zero		1


	//----- nvinfo : EIATTR_EXIT_INSTR_OFFSETS
	.align		4
        /*003c*/ 	.byte	0x04, 0x1c
        /*003e*/ 	.short	(.L_192 - .L_191)


	//   ....[0]....
.L_191:
        /*0040*/ 	.word	0x00001650


	//----- nvinfo : EIATTR_CBANK_PARAM_SIZE
	.align		4
.L_192:
        /*0044*/ 	.byte	0x03, 0x19
        /*0046*/ 	.short	0x0010


	//----- nvinfo : EIATTR_PARAM_CBANK
	.align		4
        /*0048*/ 	.byte	0x04, 0x0a
        /*004a*/ 	.short	(.L_194 - .L_193)
	.align		4
.L_193:
        /*004c*/ 	.word	index@(.nv.constant0._Z10unpack_newPKjP6float2)
        /*0050*/ 	.short	0x0380
        /*0052*/ 	.short	0x0010


	//----- nvinfo : EIATTR_SW_WAR
	.align		4
.L_194:
        /*0054*/ 	.byte	0x04, 0x36
        /*0056*/ 	.short	(.L_196 - .L_195)
.L_195:
        /*0058*/ 	.word	0x00000008
.L_196:


//--------------------- .nv.info._Z19unpack_original_texyP6float2j --------------------------
	.section	.nv.info._Z19unpack_original_texyP6float2j,"",@"SHT_CUDA_INFO"
	.sectionflags	@""
	.align	4


	//----- nvinfo : EIATTR_CUDA_API_VERSION
	.align		4
        /*0000*/ 	.byte	0x04, 0x37
        /*0002*/ 	.short	(.L_198 - .L_197)
.L_197:
        /*0004*/ 	.word	0x00000082


	//----- nvinfo : EIATTR_KPARAM_INFO
	.align		4
.L_198:
        /*0008*/ 	.byte	0x04, 0x17
        /*000a*/ 	.short	(.L_200 - .L_199)
.L_199:
        /*000c*/ 	.word	0x00000000
        /*0010*/ 	.short	0x0002
        /*0012*/ 	.short	0x0010
        /*0014*/ 	.byte	0x00, 0xf0, 0x11, 0x00


	//----- nvinfo : EIATTR_KPARAM_INFO
	.align		4
.L_200:
        /*0018*/ 	.byte	0x04, 0x17
        /*001a*/ 	.short	(.L_202 - .L_201)
.L_201:
        /*001c*/ 	.word	0x00000000
        /*0020*/ 	.short	0x0001
        /*0022*/ 	.short	0x0008
        /*0024*/ 	.byte	0x00, 0xf5, 0x21, 0x00


	//----- nvinfo : EIATTR_KPARAM_INFO
	.align		4
.L_202:
        /*0028*/ 	.byte	0x04, 0x17
        /*002a*/ 	.short	(.L_204 - .L_203)
.L_203:
        /*002c*/ 	.word	0x00000000
        /*0030*/ 	.short	0x0000
        /*0032*/ 	.short	0x0000
        /*0034*/ 	.byte	0x00, 0xf0, 0x21, 0x00


	//----- nvinfo : EIATTR_SPARSE_MMA_MASK
	.align		4
.L_204:
        /*0038*/ 	.byte	0x03, 0x50
        /*003a*/ 	.short	0x0000


	//----- nvinfo : EIATTR_MAXREG_COUNT
	.align		4
        /*003c*/ 	.byte	0x03, 0x1b
        /*003e*/ 	.short	0x00ff


	//----- nvinfo : EIATTR_MERCURY_ISA_VERSION
	.align		4
        /*0040*/ 	.byte	0x03, 0x5f
        /*0042*/ 	.short	0x0101


	//----- nvinfo : EIATTR_VRC_CTA_INIT_COUNT
	.align		4
        /*0044*/ 	.byte	0x02, 0x4a
	.zero		1
	.zero		1


	//----- nvinfo : EIATTR_EXIT_INSTR_OFFSETS
	.align		4
        /*0048*/ 	.byte	0x04, 0x1c
        /*004a*/ 	.short	(.L_206 - .L_205)


	//   ....[0]....
.L_205:
        /*004c*/ 	.word	0x00000030


	//   ....[1]....
        /*0050*/ 	.word	0x00000e40


	//----- nvinfo : EIATTR_CBANK_PARAM_SIZE
	.align		4
.L_206:
        /*0054*/ 	.byte	0x03, 0x19
        /*0056*/ 	.short	0x0014


	//----- nvinfo : EIATTR_PARAM_CBANK
	.align		4
        /*0058*/ 	.byte	0x04, 0x0a
        /*005a*/ 	.short	(.L_208 - .L_207)
	.align		4
.L_207:
        /*005c*/ 	.word	index@(.nv.constant0._Z19unpack_original_texyP6float2j)
        /*0060*/ 	.short	0x0380
        /*0062*/ 	.short	0x0014


	//----- nvinfo : EIATTR_SW_WAR
	.align		4
.L_208:
        /*0064*/ 	.byte	0x04, 0x36
        /*0066*/ 	.short	(.L_210 - .L_209)
.L_209:
        /*0068*/ 	.word	0x00000008
.L_210:


//--------------------- .nv.callgraph             --------------------------
	.section	.nv.callgraph,"",@"SHT_CUDA_CALLGRAPH"
	.align	4
	.sectionentsize	8
	.align		4
        /*0000*/ 	.word	0x00000000
	.align		4
        /*0004*/ 	.word	0xffffffff
	.align		4
        /*0008*/ 	.word	0x00000000
	.align		4
        /*000c*/ 	.word	0xfffffffe
	.align		4
        /*0010*/ 	.word	0x00000000
	.align		4
        /*0014*/ 	.word	0xfffffffd
	.align		4
        /*0018*/ 	.word	0x00000000
	.align		4
        /*001c*/ 	.word	0xfffffffc


//--------------------- .nv.constant4             --------------------------
	.section	.nv.constant4,"a",@progbits
	.align	8
	.align		8
.nv.constant4:
        /*0000*/ 	.dword	_ZN34_INTERNAL_7801de6a_4_k_cu_2d511c284cuda3std3__45__cpo5beginE
	.align		8
        /*0008*/ 	.dword	_ZN34_INTERNAL_7801de6a_4_k_cu_2d511c284cuda3std3__45__cpo3endE
	.align		8
        /*0010*/ 	.dword	_ZN34_INTERNAL_7801de6a_4_k_cu_2d511c284cuda3std3__45__cpo6cbeginE
	.align		8
        /*0018*/ 	.dword	_ZN34_INTERNAL_7801de6a_4_k_cu_2d511c284cuda3std3__45__cpo4cendE
	.align		8
        /*0020*/ 	.dword	_ZN34_INTERNAL_7801de6a_4_k_cu_2d511c284cuda3std3__45__cpo6rbeginE
	.align		8
        /*0028*/ 	.dword	_ZN34_INTERNAL_7801de6a_4_k_cu_2d511c284cuda3std3__45__cpo4rendE
	.align		8
        /*0030*/ 	.dword	_ZN34_INTERNAL_7801de6a_4_k_cu_2d511c284cuda3std3__45__cpo7crbeginE
	.align		8
        /*0038*/ 	.dword	_ZN34_INTERNAL_7801de6a_4_k_cu_2d511c284cuda3std3__45__cpo5crendE
	.align		8
        /*0040*/ 	.dword	_ZN34_INTERNAL_7801de6a_4_k_cu_2d511c284cuda3std3__436_GLOBAL__N__7801de6a_4_k_cu_2d511c286ignoreE
	.align		8
        /*0048*/ 	.dword	_ZN34_INTERNAL_7801de6a_4_k_cu_2d511c284cuda3std3__419piecewise_constructE
	.align		8
        /*0050*/ 	.dword	_ZN34_INTERNAL_7801de6a_4_k_cu_2d511c284cuda3std3__48in_placeE
	.align		8
        /*0058*/ 	.dword	_ZN34_INTERNAL_7801de6a_4_k_cu_2d511c284cuda3std3__420unreachable_sentinelE
	.align		8
        /*0060*/ 	.dword	_ZN34_INTERNAL_7801de6a_4_k_cu_2d511c284cuda3std3__47nulloptE
	.align		8
        /*0068*/ 	.dword	_ZN34_INTERNAL_7801de6a_4_k_cu_2d511c284cuda3std3__48unexpectE
	.align		8
        /*0070*/ 	.dword	_ZN34_INTERNAL_7801de6a_4_k_cu_2d511c284cuda3std6ranges3__45__cpo4swapE
	.align		8
        /*0078*/ 	.dword	_ZN34_INTERNAL_7801de6a_4_k_cu_2d511c284cuda3std6ranges3__45__cpo9iter_moveE
	.align		8
        /*0080*/ 	.dword	_ZN34_INTERNAL_7801de6a_4_k_cu_2d511c284cuda3std6ranges3__45__cpo5beginE
	.align		8
        /*0088*/ 	.dword	_ZN34_INTERNAL_7801de6a_4_k_cu_2d511c284cuda3std6ranges3__45__cpo3endE
	.align		8
        /*0090*/ 	.dword	_ZN34_INTERNAL_7801de6a_4_k_cu_2d511c284cuda3std6ranges3__45__cpo6cbeginE
	.align		8
        /*0098*/ 	.dword	_ZN34_INTERNAL_7801de6a_4_k_cu_2d511c284cuda3std6ranges3__45__cpo4cendE
	.align		8
        /*00a0*/ 	.dword	_ZN34_INTERNAL_7801de6a_4_k_cu_2d511c284cuda3std6ranges3__45__cpo7advanceE
	.align		8
        /*00a8*/ 	.dword	_ZN34_INTERNAL_7801de6a_4_k_cu_2d511c284cuda3std6ranges3__45__cpo9iter_swapE
	.align		8
        /*00b0*/ 	.dword	_ZN34_INTERNAL_7801de6a_4_k_cu_2d511c284cuda3std6ranges3__45__cpo4nextE
	.align		8
        /*00b8*/ 	.dword	_ZN34_INTERNAL_7801de6a_4_k_cu_2d511c284cuda3std6ranges3__45__cpo4prevE
	.align		8
        /*00c0*/ 	.dword	_ZN34_INTERNAL_7801de6a_4_k_cu_2d511c284cuda3std6ranges3__45__cpo4dataE
	.align		8
        /*00c8*/ 	.dword	_ZN34_INTERNAL_7801de6a_4_k_cu_2d511c284cuda3std6ranges3__45__cpo5cdataE
	.align		8
        /*00d0*/ 	.dword	_ZN34_INTERNAL_7801de6a_4_k_cu_2d511c284cuda3std6ranges3__45__cpo4sizeE
	.align		8
        /*00d8*/ 	.dword	_ZN34_INTERNAL_7801de6a_4_k_cu_2d511c284cuda3std6ranges3__45__cpo5ssizeE
	.align		8
        /*00e0*/ 	.dword	_ZN34_INTERNAL_7801de6a_4_k_cu_2d511c284cuda3std6ranges3__45__cpo8distanceE
	.align		8
        /*00e8*/ 	.dword	_ZN34_INTERNAL_7801de6a_4_k_cu_2d511c286thrust24THRUST_300001_SM_1000_NS8cuda_cub3parE
	.align		8
        /*00f0*/ 	.dword	_ZN34_INTERNAL_7801de6a_4_k_cu_2d511c286thrust24THRUST_300001_SM_1000_NS8cuda_cub10par_nosyncE
	.align		8
        /*00f8*/ 	.dword	_ZN34_INTERNAL_7801de6a_4_k_cu_2d511c286thrust24THRUST_300001_SM_1000_NS6system6detail10sequential3seqE
	.align		8
        /*0100*/ 	.dword	_ZN34_INTERNAL_7801de6a_4_k_cu_2d511c286thrust24THRUST_300001_SM_1000_NS12placeholders2_1E
	.align		8
        /*0108*/ 	.dword	_ZN34_INTERNAL_7801de6a_4_k_cu_2d511c286thrust24THRUST_300001_SM_1000_NS12placeholders2_2E
	.align		8
        /*0110*/ 	.dword	_ZN34_INTERNAL_7801de6a_4_k_cu_2d511c286thrust24THRUST_300001_SM_1000_NS12placeholders2_3E
	.align		8
        /*0118*/ 	.dword	_ZN34_INTERNAL_7801de6a_4_k_cu_2d511c286thrust24THRUST_300001_SM_1000_NS12placeholders2_4E
	.align		8
        /*0120*/ 	.dword	_ZN34_INTERNAL_7801de6a_4_k_cu_2d511c286thrust24THRUST_300001_SM_1000_NS12placeholders2_5E
	.align		8
        /*0128*/ 	.dword	_ZN34_INTERNAL_7801de6a_4_k_cu_2d511c286thrust24THRUST_300001_SM_1000_NS12placeholders2_6E
	.align		8
        /*0130*/ 	.dword	_ZN34_INTERNAL_7801de6a_4_k_cu_2d511c286thrust24THRUST_300001_SM_1000_NS12placeholders2_7E
	.align		8
        /*0138*/ 	.dword	_ZN34_INTERNAL_7801de6a_4_k_cu_2d511c286thrust24THRUST_300001_SM_1000_NS12placeholders2_8E
	.align		8
        /*0140*/ 	.dword	_ZN34_INTERNAL_7801de6a_4_k_cu_2d511c286thrust24THRUST_300001_SM_1000_NS12placeholders2_9E
	.align		8
        /*0148*/ 	.dword	_ZN34_INTERNAL_7801de6a_4_k_cu_2d511c286thrust24THRUST_300001_SM_1000_NS12placeholders3_10E
	.align		8
        /*0150*/ 	.dword	_ZN34_INTERNAL_7801de6a_4_k_cu_2d511c286thrust24THRUST_300001_SM_1000_NS3seqE


//--------------------- .text._ZN3cub18CUB_300001_SM_10006detail8for_each13static_kernelINS2_12policy_hub_t12policy_500_tEmN6thrust24THRUST_300001_SM_1000_NS8cuda_cub20__uninitialized_fill7functorINS7_10device_ptrIfEEfEEEEvT0_T1_ --------------------------
	.section	.text._ZN3cub18CUB_300001_SM_10006detail8for_each13static_kernelINS2_12policy_hub_t12policy_500_tEmN6thrust24THRUST_300001_SM_1000_NS8cuda_cub20__uninitialized_fill7functorINS7_10device_ptrIfEEfEEEEvT0_T1_,"ax",@progbits
	.align	128
        .global         _ZN3cub18CUB_300001_SM_10006detail8for_each13static_kernelINS2_12policy_hub_t12policy_500_tEmN6thrust24THRUST_300001_SM_1000_NS8cuda_cub20__uninitialized_fill7functorINS7_10device_ptrIfEEfEEEEvT0_T1_
        .type           _ZN3cub18CUB_300001_SM_10006detail8for_each13static_kernelINS2_12policy_hub_t12policy_500_tEmN6thrust24THRUST_300001_SM_1000_NS8cuda_cub20__uninitialized_fill7functorINS7_10device_ptrIfEEfEEEEvT0_T1_,@function
        .size           _ZN3cub18CUB_300001_SM_10006detail8for_each13static_kernelINS2_12policy_hub_t12policy_500_tEmN6thrust24THRUST_300001_SM_1000_NS8cuda_cub20__uninitialized_fill7functorINS7_10device_ptrIfEEfEEEEvT0_T1_,(.L_x_23 - _ZN3cub18CUB_300001_SM_10006detail8for_each13static_kernelINS2_12policy_hub_t12policy_500_tEmN6thrust24THRUST_300001_SM_1000_NS8cuda_cub20__uninitialized_fill7functorINS7_10device_ptrIfEEfEEEEvT0_T1_)
        .other          _ZN3cub18CUB_300001_SM_10006detail8for_each13static_kernelINS2_12policy_hub_t12policy_500_tEmN6thrust24THRUST_300001_SM_1000_NS8cuda_cub20__uninitialized_fill7functorINS7_10device_ptrIfEEfEEEEvT0_T1_,@"STO_CUDA_ENTRY STV_DEFAULT"
_ZN3cub18CUB_300001_SM_10006detail8for_each13static_kernelINS2_12policy_hub_t12policy_500_tEmN6thrust24THRUST_300001_SM_1000_NS8cuda_cub20__uninitialized_fill7functorINS7_10device_ptrIfEEfEEEEvT0_T1_:
.text._ZN3cub18CUB_300001_SM_10006detail8for_each13static_kernelINS2_12policy_hub_t12policy_500_tEmN6thrust24THRUST_300001_SM_1000_NS8cuda_cub20__uninitialized_fill7functorINS7_10device_ptrIfEEfEEEEvT0_T1_:
[----:B------:R-:W-:Y:S08]  /*0000*/  LDC R1, c[0x0][0x37c] ;  /* 0x0000df00ff017b82 */ /* 0x000ff00000000800 */
[----:B------:R-:W0:Y:S01]  /*0010*/  S2UR UR4, SR_CTAID.X ;  /* 0x00000000000479c3 */ /* 0x000e220000002500 */
[----:B------:R-:W1:Y:S01]  /*0020*/  LDCU.64 UR6, c[0x0][0x380] ;  /* 0x00007000ff0677ac */ /* 0x000e620008000a00 */
[----:B------:R-:W2:Y:S01]  /*0030*/  LDCU.64 UR8, c[0x0][0x358] ;  /* 0x00006b00ff0877ac */ /* 0x000ea20008000a00 */
[----:B0-----:R-:W-:-:S04]  /*0040*/  UIMAD.WIDE.U32 UR4, UR4, 0x200, URZ ;  /* 0x00000200040478a5 */ /* 0x001fc8000f8e00ff */
[----:B-1----:R-:W-:-:S04]  /*0050*/  UIADD3 UR6, UP0, UPT, -UR4, UR6, URZ ;  /* 0x0000000604067290 */ /* 0x002fc8000ff1e1ff */
[----:B------:R-:W-:Y:S02]  /*0060*/  UIADD3.X UR7, UPT, UPT, ~UR5, UR7, URZ, UP0, !UPT ;  /* 0x0000000705077290 */ /* 0x000fe400087fe5ff */
[----:B------:R-:W-:-:S04]  /*0070*/  UISETP.GE.U32.AND UP0, UPT, UR6, 0x200, UPT ;  /* 0x000002000600788c */ /* 0x000fc8000bf06070 */
[----:B------:R-:W-:-:S09]  /*0080*/  UISETP.GE.U32.AND.EX UP0, UPT, UR7, URZ, UPT, UP0 ;  /* 0x000000ff0700728c */ /* 0x000fd2000bf06100 */
[----:B--2---:R-:W-:Y:S05]  /*0090*/  BRA.U !UP0, `(.L_x_0) ;  /* 0x0000000108287547 */ /* 0x004fea000b800000 */
[----:B------:R-:W0:Y:S01]  /*00a0*/  S2R R0, SR_TID.X ;  /* 0x0000000000007919 */ /* 0x000e220000002100 */
[----:B------:R-:W1:Y:S01]  /*00b0*/  LDCU.64 UR6, c[0x0][0x388] ;  /* 0x00007100ff0677ac */ /* 0x000e620008000a00 */
[----:B------:R-:W2:Y:S01]  /*00c0*/  LDC R5, c[0x0][0x390] ;  /* 0x0000e400ff057b82 */ /* 0x000ea20000000800 */
[----:B0-----:R-:W-:-:S05]  /*00d0*/  IADD3 R0, P0, PT, R0, UR4, RZ ;  /* 0x0000000400007c10 */ /* 0x001fca000ff1e0ff */
[----:B------:R-:W-:Y:S01]  /*00e0*/  IMAD.X R3, RZ, RZ, UR5, P0 ;  /* 0x00000005ff037e24 */ /* 0x000fe200080e06ff */
[----:B-1----:R-:W-:-:S04]  /*00f0*/  LEA R2, P0, R0, UR6, 0x2 ;  /* 0x0000000600027c11 */ /* 0x002fc8000f8010ff */
[----:B------:R-:W-:-:S05]  /*0100*/  LEA.HI.X R3, R0, UR7, R3, 0x2, P0 ;  /* 0x0000000700037c11 */ /* 0x000fca00080f1403 */
[----:B--2---:R-:W-:Y:S04]  /*0110*/  STG.E desc[UR8][R2.64], R5 ;  /* 0x0000000502007986 */ /* 0x004fe8000c101908 */
[----:B------:R-:W-:Y:S01]  /*0120*/  STG.E desc[UR8][R2.64+0x400], R5 ;  /* 0x0004000502007986 */ /* 0x000fe2000c101908 */
[----:B------:R-:W-:Y:S05]  /*0130*/  EXIT ;  /* 0x000000000000794d */ /* 0x000fea0003800000 */
.L_x_0:
[----:B------:R-:W0:Y:S01]  /*0140*/  S2R R0, SR_TID.X ;  /* 0x0000000000007919 */ /* 0x000e220000002100 */
[----:B------:R-:W-:Y:S01]  /*0150*/  IMAD.U32 R2, RZ, RZ, UR7 ;  /* 0x00000007ff027e24 */ /* 0x000fe2000f8e00ff */
[----:B------:R-:W1:Y:S01]  /*0160*/  LDCU.64 UR10, c[0x0][0x388] ;  /* 0x00007100ff0a77ac */ /* 0x000e620008000a00 */
[----:B------:R-:W-:Y:S01]  /*0170*/  IMAD.U32 R4, RZ, RZ, UR7 ;  /* 0x00000007ff047e24 */ /* 0x000fe2000f8e00ff */
[----:B0-----:R-:W-:-:S04]  /*0180*/  ISETP.LT.U32.AND P0, PT, R0, UR6, PT ;  /* 0x0000000600007c0c */ /* 0x001fc8000bf01070 */
[----:B------:R-:W-:Y:S01]  /*0190*/  ISETP.GT.U32.AND.EX P0, PT, R2, RZ, PT, P0 ;  /* 0x000000ff0200720c */ /* 0x000fe20003f04100 */
[C---:B------:R-:W-:Y:S01]  /*01a0*/  VIADD R2, R0.reuse, 0x100 ;  /* 0x0000010000027836 */ /* 0x040fe20000000000 */
[----:B------:R-:W-:-:S04]  /*01b0*/  IADD3 R0, P2, PT, R0, UR4, RZ ;  /* 0x0000000400007c10 */ /* 0x000fc8000ff5e0ff */
[----:B------:R-:W-:Y:S01]  /*01c0*/  ISETP.LT.U32.AND P1, PT, R2, UR6, PT ;  /* 0x0000000602007c0c */ /* 0x000fe2000bf21070 */
[----:B------:R-:W-:Y:S01]  /*01d0*/  IMAD.X R3, RZ, RZ, UR5, P2 ;  /* 0x00000005ff037e24 */ /* 0x000fe200090e06ff */
[----:B-1----:R-:W-:Y:S02]  /*01e0*/  LEA R2, P2, R0, UR10, 0x2 ;  /* 0x0000000a00027c11 */ /* 0x002fe4000f8410ff */
[----:B------:R-:W-:Y:S02]  /*01f0*/  ISETP.GT.U32.AND.EX P1, PT, R4, RZ, PT, P1 ;  /* 0x000000ff0400720c */ /* 0x000fe40003f24110 */
[----:B------:R-:W-:Y:S01]  /*0200*/  LEA.HI.X R3, R0, UR11, R3, 0x2, P2 ;  /* 0x0000000b00037c11 */ /* 0x000fe200090f1403 */
[----:B------:R-:W0:Y:S04]  /*0210*/  @P0 LDC R5, c[0x0][0x390] ;  /* 0x0000e400ff050b82 */ /* 0x000e280000000800 */
[----:B0-----:R0:W-:Y:S06]  /*0220*/  @P0 STG.E desc[UR8][R2.64], R5 ;  /* 0x0000000502000986 */ /* 0x0011ec000c101908 */
[----:B------:R-:W-:Y:S05]  /*0230*/  @!P1 EXIT ;  /* 0x000000000000994d */ /* 0x000fea0003800000 */
[----:B0-----:R-:W0:Y:S02]  /*0240*/  LDC R5, c[0x0][0x390] ;  /* 0x0000e400ff057b82 */ /* 0x001e240000000800 */
[----:B0-----:R-:W-:Y:S01]  /*0250*/  STG.E desc[UR8][R2.64+0x400], R5 ;  /* 0x0004000502007986 */ /* 0x001fe2000c101908 */
[----:B------:R-:W-:Y:S05]  /*0260*/  EXIT ;  /* 0x000000000000794d */ /* 0x000fea0003800000 */
.L_x_1:
[----:B------:R-:W-:-:S00]  /*0270*/  BRA `(.L_x_1) ;  /* 0xfffffffc00fc7947 */ /* 0x000fc0000383ffff */
[----:B------:R-:W-:-:S00]  /*0280*/  NOP ;  /* 0x0000000000007918 */ /* 0x000fc00000000000 */
[----:B------:R-:W-:-:S00]  /*0290*/  NOP ;  /* 0x0000000000007918 */ /* 0x000fc00000000000 */
[----:B------:R-:W-:-:S00]  /*02a0*/  NOP ;  /* 0x0000000000007918 */ /* 0x000fc00000000000 */
[----:B------:R-:W-:-:S00]  /*02b0*/  NOP ;  /* 0x0000000000007918 */ /* 0x000fc00000000000 */
[----:B------:R-:W-:-:S00]  /*02c0*/  NOP ;  /* 0x0000000000007918 */ /* 0x000fc00000000000 */
[----:B------:R-:W-:-:S00]  /*02d0*/  NOP ;  /* 0x0000000000007918 */ /* 0x000fc00000000000 */
[----:B------:R-:W-:-:S00]  /*02e0*/  NOP ;  /* 0x0000000000007918 */ /* 0x000fc00000000000 */
[----:B------:R-:W-:-:S00]  /*02f0*/  NOP ;  /* 0x0000000000007918 */ /* 0x000fc00000000000 */
.L_x_23:


//--------------------- .text._ZN3cub18CUB_300001_SM_10006detail8for_each13static_kernelINS2_12policy_hub_t12policy_500_tEmN6thrust24THRUST_300001_SM_1000_NS8cuda_cub20__uninitialized_fill7functorINS7_10device_ptrI6float2EESC_EEEEvT0_T1_ --------------------------
	.section	.text._ZN3cub18CUB_300001_SM_10006detail8for_each13static_kernelINS2_12policy_hub_t12policy_500_tEmN6thrust24THRUST_300001_SM_1000_NS8cuda_cub20__uninitialized_fill7functorINS7_10device_ptrI6float2EESC_EEEEvT0_T1_,"ax",@progbits
	.align	128
        .global         _ZN3cub18CUB_300001_SM_10006detail8for_each13static_kernelINS2_12policy_hub_t12policy_500_tEmN6thrust24THRUST_300001_SM_1000_NS8cuda_cub20__uninitialized_fill7functorINS7_10device_ptrI6float2EESC_EEEEvT0_T1_
        .type           _ZN3cub18CUB_300001_SM_10006detail8for_each13static_kernelINS2_12policy_hub_t12policy_500_tEmN6thrust24THRUST_300001_SM_1000_NS8cuda_cub20__uninitialized_fill7functorINS7_10device_ptrI6float2EESC_EEEEvT0_T1_,@function
        .size           _ZN3cub18CUB_300001_SM_10006detail8for_each13static_kernelINS2_12policy_hub_t12policy_500_tEmN6thrust24THRUST_300001_SM_1000_NS8cuda_cub20__uninitialized_fill7functorINS7_10device_ptrI6float2EESC_EEEEvT0_T1_,(.L_x_24 - _ZN3cub18CUB_300001_SM_10006detail8for_each13static_kernelINS2_12policy_hub_t12policy_500_tEmN6thrust24THRUST_300001_SM_1000_NS8cuda_cub20__uninitialized_fill7functorINS7_10device_ptrI6float2EESC_EEEEvT0_T1_)
        .other          _ZN3cub18CUB_300001_SM_10006detail8for_each13static_kernelINS2_12policy_hub_t12policy_500_tEmN6thrust24THRUST_300001_SM_1000_NS8cuda_cub20__uninitialized_fill7functorINS7_10device_ptrI6float2EESC_EEEEvT0_T1_,@"STO_CUDA_ENTRY STV_DEFAULT"
_ZN3cub18CUB_300001_SM_10006detail8for_each13static_kernelINS2_12policy_hub_t12policy_500_tEmN6thrust24THRUST_300001_SM_1000_NS8cuda_cub20__uninitialized_fill7functorINS7_10device_ptrI6float2EESC_EEEEvT0_T1_:
.text._ZN3cub18CUB_300001_SM_10006detail8for_each13static_kernelINS2_12policy_hub_t12policy_500_tEmN6thrust24THRUST_300001_SM_1000_NS8cuda_cub20__uninitialized_fill7functorINS7_10device_ptrI6float2EESC_EEEEvT0_T1_:
        /* <DEDUP_REMOVED lines=12> */
[----:B------:R-:W2:Y:S01]  /*00c0*/  LDC.64 R4, c[0x0][0x390] ;  /* 0x0000e400ff047b82 */ /* 0x000ea20000000a00 */
[----:B0-----:R-:W-:-:S05]  /*00d0*/  IADD3 R0, P0, PT, R0, UR4, RZ ;  /* 0x0000000400007c10 */ /* 0x001fca000ff1e0ff */
[----:B------:R-:W-:Y:S01]  /*00e0*/  IMAD.X R3, RZ, RZ, UR5, P0 ;  /* 0x00000005ff037e24 */ /* 0x000fe200080e06ff */
[----:B-1----:R-:W-:-:S04]  /*00f0*/  LEA R2, P0, R0, UR6, 0x3 ;  /* 0x0000000600027c11 */ /* 0x002fc8000f8018ff */
[----:B------:R-:W-:-:S05]  /*0100*/  LEA.HI.X R3, R0, UR7, R3, 0x3, P0 ;  /* 0x0000000700037c11 */ /* 0x000fca00080f1c03 */
[----:B--2---:R-:W-:Y:S04]  /*0110*/  STG.E.64 desc[UR8][R2.64], R4 ;  /* 0x0000000402007986 */ /* 0x004fe8000c101b08 */
[----:B------:R-:W-:Y:S01]  /*0120*/  STG.E.64 desc[UR8][R2.64+0x800], R4 ;  /* 0x0008000402007986 */ /* 0x000fe2000c101b08 */
[----:B------:R-:W-:Y:S05]  /*0130*/  EXIT ;  /* 0x000000000000794d */ /* 0x000fea0003800000 */
.L_x_2:
        /* <DEDUP_REMOVED lines=13> */
[----:B------:R-:W0:Y:S04]  /*0210*/  @P0 LDC.64 R4, c[0x0][0x390] ;  /* 0x0000e400ff040b82 */ /* 0x000e280000000a00 */
[----:B0-----:R0:W-:Y:S06]  /*0220*/  @P0 STG.E.64 desc[UR8][R2.64], R4 ;  /* 0x0000000402000986 */ /* 0x0011ec000c101b08 */
[----:B------:R-:W-:Y:S05]  /*0230*/  @!P1 EXIT ;  /* 0x000000000000994d */ /* 0x000fea0003800000 */
[----:B0-----:R-:W0:Y:S02]  /*0240*/  LDC.64 R4, c[0x0][0x390] ;  /* 0x0000e400ff047b82 */ /* 0x001e240000000a00 */
[----:B0-----:R-:W-:Y:S01]  /*0250*/  STG.E.64 desc[UR8][R2.64+0x800], R4 ;  /* 0x0008000402007986 */ /* 0x001fe2000c101b08 */
[----:B------:R-:W-:Y:S05]  /*0260*/  EXIT ;  /* 0x000000000000794d */ /* 0x000fea0003800000 */
.L_x_3:
        /* <DEDUP_REMOVED lines=9> */
.L_x_24:


//--------------------- .text._ZN3cub18CUB_300001_SM_10006detail8for_each13static_kernelINS2_12policy_hub_t12policy_500_tEmN6thrust24THRUST_300001_SM_1000_NS8cuda_cub20__uninitialized_fill7functorINS7_10device_ptrIhEEhEEEEvT0_T1_ --------------------------
	.section	.text._ZN3cub18CUB_300001_SM_10006detail8for_each13static_kernelINS2_12policy_hub_t12policy_500_tEmN6thrust24THRUST_300001_SM_1000_NS8cuda_cub20__uninitialized_fill7functorINS7_10device_ptrIhEEhEEEEvT0_T1_,"ax",@progbits
	.align	128
        .global         _ZN3cub18CUB_300001_SM_10006detail8for_each13static_kernelINS2_12policy_hub_t12policy_500_tEmN6thrust24THRUST_300001_SM_1000_NS8cuda_cub20__uninitialized_fill7functorINS7_10device_ptrIhEEhEEEEvT0_T1_
        .type           _ZN3cub18CUB_300001_SM_10006detail8for_each13static_kernelINS2_12policy_hub_t12policy_500_tEmN6thrust24THRUST_300001_SM_1000_NS8cuda_cub20__uninitialized_fill7functorINS7_10device_ptrIhEEhEEEEvT0_T1_,@function
        .size           _ZN3cub18CUB_300001_SM_10006detail8for_each13static_kernelINS2_12policy_hub_t12policy_500_tEmN6thrust24THRUST_300001_SM_1000_NS8cuda_cub20__uninitialized_fill7functorINS7_10device_ptrIhEEhEEEEvT0_T1_,(.L_x_25 - _ZN3cub18CUB_300001_SM_10006detail8for_each13static_kernelINS2_12policy_hub_t12policy_500_tEmN6thrust24THRUST_300001_SM_1000_NS8cuda_cub20__uninitialized_fill7functorINS7_10device_ptrIhEEhEEEEvT0_T1_)
        .other          _ZN3cub18CUB_300001_SM_10006detail8for_each13static_kernelINS2_12policy_hub_t12policy_500_tEmN6thrust24THRUST_300001_SM_1000_NS8cuda_cub20__uninitialized_fill7functorINS7_10device_ptrIhEEhEEEEvT0_T1_,@"STO_CUDA_ENTRY STV_DEFAULT"
_ZN3cub18CUB_300001_SM_10006detail8for_each13static_kernelINS2_12policy_hub_t12policy_500_tEmN6thrust24THRUST_300001_SM_1000_NS8cuda_cub20__uninitialized_fill7functorINS7_10device_ptrIhEEhEEEEvT0_T1_:
.text._ZN3cub18CUB_300001_SM_10006detail8for_each13static_kernelINS2_12policy_hub_t12policy_500_tEmN6thrust24THRUST_300001_SM_1000_NS8cuda_cub20__uninitialized_fill7functorINS7_10device_ptrIhEEhEEEEvT0_T1_:
[----:B------:R-:W-:Y:S08]  /*0000*/  LDC R1, c[0x0][0x37c] ;  /* 0x0000df00ff017b82 */ /* 0x000ff00000000800 */
[----:B------:R-:W0:Y:S01]  /*0010*/  S2UR UR4, SR_CTAID.X ;  /* 0x00000000000479c3 */ /* 0x000e220000002500 */
[----:B------:R-:W1:Y:S01]  /*0020*/  LDCU.64 UR6, c[0x0][0x380] ;  /* 0x00007000ff0677ac */ /* 0x000e620008000a00 */
[----:B------:R-:W2:Y:S06]  /*0030*/  LDCU.64 UR8, c[0x0][0x358] ;  /* 0x00006b00ff0877ac */ /* 0x000eac0008000a00 */
[----:B------:R-:W3:Y:S01]  /*0040*/  LDC R5, c[0x0][0x390] ;  /* 0x0000e400ff057b82 */ /* 0x000ee20000000800 */
[----:B0-----:R-:W-:-:S04]  /*0050*/  UIMAD.WIDE.U32 UR4, UR4, 0x200, URZ ;  /* 0x00000200040478a5 */ /* 0x001fc8000f8e00ff */
[----:B-1----:R-:W-:-:S04]  /*0060*/  UIADD3 UR6, UP0, UPT, -UR4, UR6, URZ ;  /* 0x0000000604067290 */ /* 0x002fc8000ff1e1ff */
[----:B------:R-:W-:Y:S01]  /*0070*/  UIADD3.X UR7, UPT, UPT, ~UR5, UR7, URZ, UP0, !UPT ;  /* 0x0000000705077290 */ /* 0x000fe200087fe5ff */
[----:B---3--:R-:W-:Y:S01]  /*0080*/  PRMT R5, R5, 0x7770, RZ ;  /* 0x0000777005057816 */ /* 0x008fe200000000ff */
[----:B------:R-:W-:-:S04]  /*0090*/  UISETP.GE.U32.AND UP0, UPT, UR6, 0x200, UPT ;  /* 0x000002000600788c */ /* 0x000fc8000bf06070 */
[----:B------:R-:W-:-:S09]  /*00a0*/  UISETP.GE.U32.AND.EX UP0, UPT, UR7, URZ, UPT, UP0 ;  /* 0x000000ff0700728c */ /* 0x000fd2000bf06100 */
[----:B--2---:R-:W-:Y:S05]  /*00b0*/  BRA.U !UP0, `(.L_x_4) ;  /* 0x00000001081c7547 */ /* 0x004fea000b800000 */
[----:B------:R-:W0:Y:S01]  /*00c0*/  S2R R3, SR_TID.X ;  /* 0x0000000000037919 */ /* 0x000e220000002100 */
[----:B------:R-:W0:Y:S02]  /*00d0*/  LDC.64 R6, c[0x0][0x388] ;  /* 0x0000e200ff067b82 */ /* 0x000e240000000a00 */
[----:B0-----:R-:W-:-:S04]  /*00e0*/  IADD3 R2, P0, P1, R6, UR4, R3 ;  /* 0x0000000406027c10 */ /* 0x001fc8000f91e003 */
[----:B------:R-:W-:-:S05]  /*00f0*/  IADD3.X R3, PT, PT, R7, UR5, RZ, P0, P1 ;  /* 0x0000000507037c10 */ /* 0x000fca00087e24ff */
[----:B------:R-:W-:Y:S04]  /*0100*/  STG.E.U8 desc[UR8][R2.64], R5 ;  /* 0x0000000502007986 */ /* 0x000fe8000c101108 */
[----:B------:R-:W-:Y:S01]  /*0110*/  STG.E.U8 desc[UR8][R2.64+0x100], R5 ;  /* 0x0001000502007986 */ /* 0x000fe2000c101108 */
[----:B------:R-:W-:Y:S05]  /*0120*/  EXIT ;  /* 0x000000000000794d */ /* 0x000fea0003800000 */
.L_x_4:
[----:B------:R-:W0:Y:S01]  /*0130*/  S2R R3, SR_TID.X ;  /* 0x0000000000037919 */ /* 0x000e220000002100 */
[----:B------:R-:W1:Y:S01]  /*0140*/  LDC.64 R6, c[0x0][0x388] ;  /* 0x0000e200ff067b82 */ /* 0x000e620000000a00 */
[----:B------:R-:W-:Y:S02]  /*0150*/  IMAD.U32 R2, RZ, RZ, UR7 ;  /* 0x00000007ff027e24 */ /* 0x000fe4000f8e00ff */
[C---:B0-----:R-:W-:Y:S01]  /*0160*/  VIADD R0, R3.reuse, 0x100 ;  /* 0x0000010003007836 */ /* 0x041fe20000000000 */
[----:B------:R-:W-:-:S04]  /*0170*/  ISETP.LT.U32.AND P0, PT, R3, UR6, PT ;  /* 0x0000000603007c0c */ /* 0x000fc8000bf01070 */
[----:B------:R-:W-:Y:S01]  /*0180*/  ISETP.LT.U32.AND P1, PT, R0, UR6, PT ;  /* 0x0000000600007c0c */ /* 0x000fe2000bf21070 */
[----:B------:R-:W-:Y:S01]  /*0190*/  IMAD.U32 R0, RZ, RZ, UR7 ;  /* 0x00000007ff007e24 */ /* 0x000fe2000f8e00ff */
[----:B------:R-:W-:Y:S02]  /*01a0*/  ISETP.GT.U32.AND.EX P0, PT, R2, RZ, PT, P0 ;  /* 0x000000ff0200720c */ /* 0x000fe40003f04100 */
[----:B-1----:R-:W-:Y:S02]  /*01b0*/  IADD3 R2, P2, P3, R6, UR4, R3 ;  /* 0x0000000406027c10 */ /* 0x002fe4000fb5e003 */
[----:B------:R-:W-:Y:S02]  /*01c0*/  ISETP.GT.U32.AND.EX P1, PT, R0, RZ, PT, P1 ;  /* 0x000000ff0000720c */ /* 0x000fe40003f24110 */
[----:B------:R-:W-:-:S07]  /*01d0*/  IADD3.X R3, PT, PT, R7, UR5, RZ, P2, P3 ;  /* 0x0000000507037c10 */ /* 0x000fce00097e64ff */
[----:B------:R0:W-:Y:S04]  /*01e0*/  @P0 STG.E.U8 desc[UR8][R2.64], R5 ;  /* 0x0000000502000986 */ /* 0x0001e8000c101108 */
[----:B------:R-:W-:Y:S05]  /*01f0*/  @!P1 EXIT ;  /* 0x000000000000994d */ /* 0x000fea0003800000 */
[----:B------:R-:W-:Y:S01]  /*0200*/  STG.E.U8 desc[UR8][R2.64+0x100], R5 ;  /* 0x0001000502007986 */ /* 0x000fe2000c101108 */
[----:B------:R-:W-:Y:S05]  /*0210*/  EXIT ;  /* 0x000000000000794d */ /* 0x000fea0003800000 */
.L_x_5:
        /* <DEDUP_REMOVED lines=14> */
.L_x_25:


//--------------------- .text._ZN3cub18CUB_300001_SM_10006detail11EmptyKernelIvEEvv --------------------------
	.section	.text._ZN3cub18CUB_300001_SM_10006detail11EmptyKernelIvEEvv,"ax",@progbits
	.align	128
        .global         _ZN3cub18CUB_300001_SM_10006detail11EmptyKernelIvEEvv
        .type           _ZN3cub18CUB_300001_SM_10006detail11EmptyKernelIvEEvv,@function
        .size           _ZN3cub18CUB_300001_SM_10006detail11EmptyKernelIvEEvv,(.L_x_26 - _ZN3cub18CUB_300001_SM_10006detail11EmptyKernelIvEEvv)
        .other          _ZN3cub18CUB_300001_SM_10006detail11EmptyKernelIvEEvv,@"STO_CUDA_ENTRY STV_DEFAULT"
_ZN3cub18CUB_300001_SM_10006detail11EmptyKernelIvEEvv:
.text._ZN3cub18CUB_300001_SM_10006detail11EmptyKernelIvEEvv:
[----:B------:R-:W-:Y:S01]  /*0000*/  LDC R1, c[0x0][0x37c] ;  /* 0x0000df00ff017b82 */ /* 0x000fe20000000800 */
[----:B------:R-:W-:Y:S05]  /*0010*/  EXIT ;  /* 0x000000000000794d */ /* 0x000fea0003800000 */
.L_x_6:
        /* <DEDUP_REMOVED lines=14> */
.L_x_26:


//--------------------- .text._Z27powertimefreq_new_hardcodedP6float2Pf --------------------------
	.section	.text._Z27powertimefreq_new_hardcodedP6float2Pf,"ax",@progbits
	.align	128
        .global         _Z27powertimefreq_new_hardcodedP6float2Pf
        .type           _Z27powertimefreq_new_hardcodedP6float2Pf,@function
        .size           _Z27powertimefreq_new_hardcodedP6float2Pf,(.L_x_27 - _Z27powertimefreq_new_hardcodedP6float2Pf)
        .other          _Z27powertimefreq_new_hardcodedP6float2Pf,@"STO_CUDA_ENTRY STV_DEFAULT"
_Z27powertimefreq_new_hardcodedP6float2Pf:
.text._Z27powertimefreq_new_hardcodedP6float2Pf:
[----:B------:R-:W-:Y:S01]  /*0000*/  LDC R1, c[0x0][0x37c] ;  /* 0x0000df00ff017b82 */ /* 0x000fe20000000800 */
[----:B------:R-:W0:Y:S02]  /*0010*/  S2R R3, SR_TID.X ;  /* 0x0000000000037919 */ /* 0x000e240000002100 */
[----:B0-----:R-:W-:-:S04]  /*0020*/  LOP3.LUT R0, R3, 0x1f, RZ, 0xc0, !PT ;  /* 0x0000001f03007812 */ /* 0x001fc800078ec0ff */
[----:B------:R-:W-:-:S13]  /*0030*/  ISETP.GT.U32.AND P0, PT, R0, 0x1a, PT ;  /* 0x0000001a0000780c */ /* 0x000fda0003f04070 */
[----:B------:R-:W-:Y:S05]  /*0040*/  @P0 EXIT ;  /* 0x000000000000094d */ /* 0x000fea0003800000 */
[----:B------:R-:W-:Y:S01]  /*0050*/  SHF.R.U32.HI R0, RZ, 0x5, R3 ;  /* 0x00000005ff007819 */ /* 0x000fe20000011603 */
[----:B------:R-:W0:Y:S06]  /*0060*/  LDCU UR4, c[0x0][0x360] ;  /* 0x00006c00ff0477ac */ /* 0x000e2c0008000800 */
.L_x_8:
[----:B------:R-:W-:Y:S05]  /*0070*/  WARPSYNC.ALL ;  /* 0x0000000000007948 */ /* 0x000fea0003800000 */
[----:B------:R-:W-:Y:S01]  /*0080*/  BAR.SYNC.DEFER_BLOCKING 0x0 ;  /* 0x0000000000007b1d */ /* 0x000fe20000010000 */
[C---:B------:R-:W-:Y:S01]  /*0090*/  ISETP.GE.U32.AND P0, PT, R0.reuse, 0x130, PT ;  /* 0x000001300000780c */ /* 0x040fe20003f06070 */
[----:B------:R-:W-:Y:S02]  /*00a0*/  IMAD.MOV.U32 R2, RZ, RZ, R3 ;  /* 0x000000ffff027224 */ /* 0x000fe400078e0003 */
[----:B------:R-:W-:-:S10]  /*00b0*/  VIADD R0, R0, 0x20 ;  /* 0x0000002000007836 */ /* 0x000fd40000000000 */
.L_x_7:
[----:B------:R-:W-:-:S13]  /*00c0*/  ISETP.GT.U32.AND P1, PT, R2, 0x2360, PT ;  /* 0x000023600200780c */ /* 0x000fda0003f24070 */
[----:B0-----:R-:W-:Y:S05]  /*00d0*/  @P1 EXIT ;  /* 0x000000000000194d */ /* 0x001fea0003800000 */
[----:B------:R-:W-:Y:S05]  /*00e0*/  WARPSYNC.ALL ;  /* 0x0000000000007948 */ /* 0x000fea0003800000 */
[----:B------:R-:W-:Y:S01]  /*00f0*/  BAR.SYNC.DEFER_BLOCKING 0x0 ;  /* 0x0000000000007b1d */ /* 0x000fe20000010000 */
[----:B------:R-:W-:-:S07]  /*0100*/  IMAD R2, R2, UR4, RZ ;  /* 0x0000000402027c24 */ /* 0x000fce000f8e02ff */
[----:B------:R-:W-:Y:S08]  /*0110*/  BAR.SYNC.DEFER_BLOCKING 0x0 ;  /* 0x0000000000007b1d */ /* 0x000ff00000010000 */
[----:B------:R-:W-:Y:S08]  /*0120*/  BAR.SYNC.DEFER_BLOCKING 0x0 ;  /* 0x0000000000007b1d */ /* 0x000ff00000010000 */
[----:B------:R-:W-:Y:S01]  /*0130*/  BAR.SYNC.DEFER_BLOCKING 0x0 ;  /* 0x0000000000007b1d */ /* 0x000fe20000010000 */
[----:B------:R-:W-:-:S13]  /*0140*/  ISETP.GE.U32.AND P1, PT, R2, 0x2370, PT ;  /* 0x000023700200780c */ /* 0x000fda0003f26070 */
[----:B------:R-:W-:Y:S05]  /*0150*/  @!P1 BRA `(.L_x_7) ;  /* 0xfffffffc00d89947 */ /* 0x000fea000383ffff */
[----:B------:R-:W-:Y:S05]  /*0160*/  @!P0 BRA `(.L_x_8) ;  /* 0xfffffffc00c08947 */ /* 0x000fea000383ffff */
[----:B------:R-:W-:Y:S05]  /*0170*/  EXIT ;  /* 0x000000000000794d */ /* 0x000fea0003800000 */
.L_x_9:
        /* <DEDUP_REMOVED lines=16> */
.L_x_27:


//--------------------- .text._Z10unpack_altPKjP6float2 --------------------------
	.section	.text._Z10unpack_altPKjP6float2,"ax",@progbits
	.align	128
        .global         _Z10unpack_altPKjP6float2
        .type           _Z10unpack_altPKjP6float2,@function
        .size           _Z10unpack_altPKjP6float2,(.L_x_28 - _Z10unpack_altPKjP6float2)
        .other          _Z10unpack_altPKjP6float2,@"STO_CUDA_ENTRY STV_DEFAULT"
_Z10unpack_altPKjP6float2:
.text._Z10unpack_altPKjP6float2:
[----:B------:R-:W-:Y:S01]  /*0000*/  LDC R1, c[0x0][0x37c] ;  /* 0x0000df00ff017b82 */ /* 0x000fe20000000800 */
[----:B------:R-:W0:Y:S02]  /*0010*/  S2R R0, SR_TID.X ;  /* 0x0000000000007919 */ /* 0x000e240000002100 */
[----:B0-----:R-:W-:-:S04]  /*0020*/  LOP3.LUT R0, R0, 0x3fe, RZ, 0xc0, !PT ;  /* 0x000003fe00007812 */ /* 0x001fc800078ec0ff */
[----:B------:R-:W-:-:S13]  /*0030*/  ISETP.NE.AND P0, PT, R0, 0x3fe, PT ;  /* 0x000003fe0000780c */ /* 0x000fda0003f05270 */
[----:B------:R-:W-:Y:S05]  /*0040*/  @!P0 EXIT ;  /* 0x000000000000894d */ /* 0x000fea0003800000 */
[----:B------:R-:W0:Y:S01]  /*0050*/  S2R R2, SR_TID.Y ;  /* 0x0000000000027919 */ /* 0x000e220000002200 */
[----:B------:R-:W1:Y:S01]  /*0060*/  S2UR UR4, SR_CTAID.X ;  /* 0x00000000000479c3 */ /* 0x000e620000002500 */
[----:B------:R-:W-:Y:S01]  /*0070*/  UMOV UR5, 0x400 ;  /* 0x0000040000057882 */ /* 0x000fe20000000000 */
[----:B------:R-:W2:Y:S06]  /*0080*/  LDCU.64 UR8, c[0x0][0x358] ;  /* 0x00006b00ff0877ac */ /* 0x000eac0008000a00 */
[----:B------:R-:W3:Y:S08]  /*0090*/  S2UR UR6, SR_CgaCtaId ;  /* 0x00000000000679c3 */ /* 0x000ef00000008800 */
[----:B------:R-:W4:Y:S08]  /*00a0*/  LDC.64 R20, c[0x0][0x380] ;  /* 0x0000e000ff147b82 */ /* 0x000f300000000a00 */
[----:B------:R-:W2:Y:S01]  /*00b0*/  LDC.64 R18, c[0x0][0x388] ;  /* 0x0000e200ff127b82 */ /* 0x000ea20000000a00 */
[----:B-1----:R-:W-:-:S02]  /*00c0*/  UIMAD UR7, UR4, 0x38000, URZ ;  /* 0x00038000040778a4 */ /* 0x002fc4000f8e02ff */
[----:B------:R-:W-:Y:S01]  /*00d0*/  UIMAD UR4, UR4, 0x1c000, URZ ;  /* 0x0001c000040478a4 */ /* 0x000fe2000f8e02ff */
[C---:B0-----:R-:W-:Y:S01]  /*00e0*/  LOP3.LUT R0, R2.reuse, 0xffff, RZ, 0xc0, !PT ;  /* 0x0000ffff02007812 */ /* 0x041fe200078ec0ff */
[----:B---3--:R-:W-:Y:S01]  /*00f0*/  ULEA UR5, UR6, UR5, 0x18 ;  /* 0x0000000506057291 */ /* 0x008fe2000f8ec0ff */
[----:B------:R-:W-:Y:S01]  /*0100*/  PRMT R4, R2, 0x9910, RZ ;  /* 0x0000991002047816 */ /* 0x000fe200000000ff */
[----:B------:R-:W-:Y:S02]  /*0110*/  IMAD.U32 R13, RZ, RZ, UR7 ;  /* 0x00000007ff0d7e24 */ /* 0x000fe4000f8e00ff */
[C---:B------:R-:W-:Y:S02]  /*0120*/  IMAD R5, R0.reuse, 0x1c1, RZ ;  /* 0x000001c100057824 */ /* 0x040fe400078e02ff */
[----:B------:R-:W-:Y:S02]  /*0130*/  IMAD R3, R0, 0x2493, RZ ;  /* 0x0000249300037824 */ /* 0x000fe400078e02ff */
[----:B------:R-:W0:Y:S01]  /*0140*/  LDC R0, c[0x0][0x364] ;  /* 0x0000d900ff007b82 */ /* 0x000e220000000800 */
[----:B------:R-:W-:Y:S01]  /*0150*/  SHF.R.U32.HI R5, RZ, 0x10, R5 ;  /* 0x00000010ff057819 */ /* 0x000fe20000011605 */
[----:B------:R-:W-:Y:S01]  /*0160*/  IMAD R4, R4, 0x92, RZ ;  /* 0x0000009204047824 */ /* 0x000fe200078e02ff */
[----:B------:R-:W-:Y:S01]  /*0170*/  SHF.R.U32.HI R3, RZ, 0x10, R3 ;  /* 0x00000010ff037819 */ /* 0x000fe20000011603 */
[----:B------:R-:W-:Y:S01]  /*0180*/  IMAD.U32 R10, RZ, RZ, UR4 ;  /* 0x00000004ff0a7e24 */ /* 0x000fe2000f8e00ff */
[C---:B------:R-:W-:Y:S01]  /*0190*/  PRMT R6, R5.reuse, 0x9910, RZ ;  /* 0x0000991005067816 */ /* 0x040fe200000000ff */
[----:B------:R-:W-:Y:S01]  /*01a0*/  IMAD.SHL.U32 R5, R5, 0x4000, RZ ;  /* 0x0000400005057824 */ /* 0x000fe200078e00ff */
[----:B------:R-:W-:-:S02]  /*01b0*/  PRMT R4, R4, 0x9910, RZ ;  /* 0x0000991004047816 */ /* 0x000fc400000000ff */
[----:B------:R-:W-:Y:S01]  /*01c0*/  PRMT R8, R3, 0x9910, RZ ;  /* 0x0000991003087816 */ /* 0x000fe200000000ff */
[----:B------:R-:W-:Y:S02]  /*01d0*/  IMAD R6, R6, 0x92, RZ ;  /* 0x0000009206067824 */ /* 0x000fe400078e02ff */
[----:B------:R-:W-:Y:S02]  /*01e0*/  IMAD.MOV.U32 R3, RZ, RZ, R4 ;  /* 0x000000ffff037224 */ /* 0x000fe400078e0004 */
[----:B------:R-:W-:Y:S02]  /*01f0*/  IMAD.MOV R6, RZ, RZ, -R6 ;  /* 0x000000ffff067224 */ /* 0x000fe400078e0a06 */
[----:B------:R-:W-:-:S03]  /*0200*/  IMAD R8, R8, -0x3fd, R3 ;  /* 0xfffffc0308087824 */ /* 0x000fc600078e0203 */
[----:B------:R-:W-:Y:S02]  /*0210*/  PRMT R7, R6, 0x7710, RZ ;  /* 0x0000771006077816 */ /* 0x000fe400000000ff */
[----:B------:R-:W-:Y:S02]  /*0220*/  LOP3.LUT R12, R8, 0xffff, RZ, 0xc0, !PT ;  /* 0x0000ffff080c7812 */ /* 0x000fe400078ec0ff */
[C---:B------:R-:W-:Y:S01]  /*0230*/  IADD3 R6, PT, PT, -R2.reuse, 0x1c000, RZ ;  /* 0x0001c00002067810 */ /* 0x040fe20007ffe1ff */
[----:B------:R-:W-:Y:S01]  /*0240*/  IMAD.IADD R4, R7, 0x1, R2 ;  /* 0x0000000107047824 */ /* 0x000fe200078e0202 */
[----:B------:R-:W-:Y:S01]  /*0250*/  LEA R8, R2, UR5, 0x2 ;  /* 0x0000000502087c11 */ /* 0x000fe2000f8e10ff */
[----:B0-----:R-:W-:Y:S01]  /*0260*/  IMAD.SHL.U32 R7, R0, 0x2, RZ ;  /* 0x0000000200077824 */ /* 0x001fe200078e00ff */
[----:B------:R-:W-:Y:S01]  /*0270*/  LEA R12, R12, UR5, 0x2 ;  /* 0x000000050c0c7c11 */ /* 0x000fe2000f8e10ff */
[----:B------:R-:W-:Y:S01]  /*0280*/  IMAD R9, R0, 0x3, RZ ;  /* 0x0000000300097824 */ /* 0x000fe200078e02ff */
[----:B------:R-:W-:-:S02]  /*0290*/  LOP3.LUT R3, R5, 0xffff, R4, 0xf8, !PT ;  /* 0x0000ffff05037812 */ /* 0x000fc400078ef804 */
[----:B------:R-:W-:Y:S01]  /*02a0*/  CS2R R4, SRZ ;  /* 0x0000000000047805 */ /* 0x000fe2000001ff00 */
[----:B--2-4-:R-:W-:-:S07]  /*02b0*/  IMAD.MOV.U32 R11, RZ, RZ, R0 ;  /* 0x000000ffff0b7224 */ /* 0x014fce00078e0000 */
.L_x_14:
[----:B------:R-:W-:Y:S02]  /*02c0*/  ISETP.GE.U32.AND P0, PT, R5, R6, PT ;  /* 0x000000060500720c */ /* 0x000fe40003f06070 */
[----:B------:R-:W-:-:S11]  /*02d0*/  ISETP.NE.AND P1, PT, R4, 0x70, PT ;  /* 0x000000700400780c */ /* 0x000fd60003f25270 */
[----:B0123--:R-:W-:Y:S05]  /*02e0*/  @P0 BRA `(.L_x_10) ;  /* 0x0000000000980947 */ /* 0x00ffea0003800000 */
[----:B------:R-:W-:-:S04]  /*02f0*/  IMAD R17, R2, 0x2, R13 ;  /* 0x0000000202117824 */ /* 0x000fc800078e020d */
[C---:B------:R-:W-:Y:S02]  /*0300*/  VIADD R15, R17.reuse, 0x1 ;  /* 0x00000001110f7836 */ /* 0x040fe40000000000 */
[----:B------:R-:W-:-:S04]  /*0310*/  IMAD.WIDE.U32 R16, R17, 0x4, R20 ;  /* 0x0000000411107825 */ /* 0x000fc800078e0014 */
[----:B------:R-:W-:Y:S02]  /*0320*/  IMAD.WIDE.U32 R14, R15, 0x4, R20 ;  /* 0x000000040f0e7825 */ /* 0x000fe400078e0014 */
[----:B------:R-:W2:Y:S04]  /*0330*/  LDG.E.CONSTANT R17, desc[UR8][R16.64] ;  /* 0x0000000810117981 */ /* 0x000ea8000c1e9900 */
[----:B------:R-:W3:Y:S01]  /*0340*/  LDG.E.CONSTANT R15, desc[UR8][R14.64] ;  /* 0x000000080e0f7981 */ /* 0x000ee2000c1e9900 */
[----:B------:R-:W-:Y:S05]  /*0350*/  WARPSYNC.ALL ;  /* 0x0000000000007948 */ /* 0x000fea0003800000 */
[----:B------:R-:W-:Y:S01]  /*0360*/  VIADD R13, R13, 0x7fc ;  /* 0x000007fc0d0d7836 */ /* 0x000fe20000000000 */
[----:B--2---:R-:W-:Y:S04]  /*0370*/  STS [R12], R17 ;  /* 0x000000110c007388 */ /* 0x004fe80000000800 */
[----:B---3--:R-:W-:Y:S01]  /*0380*/  STS [R12+0xff8], R15 ;  /* 0x000ff80f0c007388 */ /* 0x008fe20000000800 */
[----:B------:R-:W-:Y:S06]  /*0390*/  BAR.SYNC.DEFER_BLOCKING 0x0 ;  /* 0x0000000000007b1d */ /* 0x000fec0000010000 */
[----:B------:R-:W0:Y:S04]  /*03a0*/  LDS R23, [R8+0xff8] ;  /* 0x000ff80008177984 */ /* 0x000e280000000800 */
[----:B------:R-:W1:Y:S01]  /*03b0*/  LDS R22, [R8] ;  /* 0x0000000008167984 */ /* 0x000e620000000800 */
[----:B0-----:R-:W-:-:S02]  /*03c0*/  SHF.R.U32.HI R24, RZ, 0x8, R23 ;  /* 0x00000008ff187819 */ /* 0x001fc40000011617 */
[C---:B------:R-:W-:Y:S02]  /*03d0*/  LOP3.LUT R25, R23.reuse, 0xffff, RZ, 0xc0, !PT ;  /* 0x0000ffff17197812 */ /* 0x040fe400078ec0ff */
[----:B------:R-:W-:Y:S02]  /*03e0*/  LOP3.LUT R24, R24, 0xff00, RZ, 0xc0, !PT ;  /* 0x0000ff0018187812 */ /* 0x000fe400078ec0ff */
[----:B-1----:R-:W-:Y:S02]  /*03f0*/  SHF.R.U32.HI R17, RZ, 0x8, R22 ;  /* 0x00000008ff117819 */ /* 0x002fe40000011616 */
[C---:B------:R-:W-:Y:S01]  /*0400*/  LEA.HI R24, R23.reuse, R24, RZ, 0x8 ;  /* 0x0000001817187211 */ /* 0x040fe200078f40ff */
[----:B------:R-:W-:Y:S01]  /*0410*/  IMAD.SHL.U32 R23, R23, 0x100, RZ ;  /* 0x0000010017177824 */ /* 0x000fe200078e00ff */
[----:B------:R-:W-:Y:S01]  /*0420*/  SHF.R.U32.HI R16, RZ, 0x8, R25 ;  /* 0x00000008ff107819 */ /* 0x000fe20000011619 */
[----:B------:R-:W-:Y:S01]  /*0430*/  IMAD.IADD R25, R3, 0x1, R10 ;  /* 0x0000000103197824 */ /* 0x000fe200078e020a */
[----:B------:R-:W-:Y:S01]  /*0440*/  LOP3.LUT R17, R17, 0xff00, RZ, 0xc0, !PT ;  /* 0x0000ff0011117812 */ /* 0x000fe200078ec0ff */
[----:B------:R0:W-:Y:S01]  /*0450*/  I2F.S16 R14, R24 ;  /* 0x00000018000e7306 */ /* 0x0001e20000101400 */
[----:B------:R-:W-:Y:S01]  /*0460*/  LOP3.LUT R15, R23, R16, RZ, 0xfc, !PT ;  /* 0x00000010170f7212 */ /* 0x000fe200078efcff */
[----:B------:R-:W-:Y:S01]  /*0470*/  VIADD R10, R10, 0x92 ;  /* 0x000000920a0a7836 */ /* 0x000fe20000000000 */
[----:B------:R-:W-:-:S02]  /*0480*/  LOP3.LUT R23, R22, 0xffff, RZ, 0xc0, !PT ;  /* 0x0000ffff16177812 */ /* 0x000fc400078ec0ff */
[C---:B------:R-:W-:Y:S01]  /*0490*/  LEA.HI R16, R22.reuse, R17, RZ, 0x8 ;  /* 0x0000001116107211 */ /* 0x040fe200078f40ff */
[----:B------:R-:W-:Y:S01]  /*04a0*/  IMAD.SHL.U32 R22, R22, 0x100, RZ ;  /* 0x0000010016167824 */ /* 0x000fe200078e00ff */
[----:B------:R-:W-:Y:S01]  /*04b0*/  SHF.R.U32.HI R17, RZ, 0x8, R23 ;  /* 0x00000008ff117819 */ /* 0x000fe20000011617 */
[----:B------:R-:W1:Y:S01]  /*04c0*/  I2F.S16 R15, R15 ;  /* 0x0000000f000f7306 */ /* 0x000e620000101400 */
[----:B0-----:R-:W-:Y:S02]  /*04d0*/  IMAD.WIDE R24, R25, 0x8, R18 ;  /* 0x0000000819187825 */ /* 0x001fe400078e0212 */
[----:B------:R-:W-:Y:S02]  /*04e0*/  LOP3.LUT R17, R22, R17, RZ, 0xfc, !PT ;  /* 0x0000001116117212 */ /* 0x000fe400078efcff */
[----:B------:R-:W-:-:S03]  /*04f0*/  IADD3 R22, P0, PT, R24, 0x3000000, RZ ;  /* 0x0300000018167810 */ /* 0x000fc60007f1e0ff */
[----:B------:R-:W-:Y:S02]  /*0500*/  I2F.S16 R16, R16 ;  /* 0x0000001000107306 */ /* 0x000fe40000101400 */
[----:B------:R-:W-:Y:S01]  /*0510*/  IMAD.X R23, RZ, RZ, R25, P0 ;  /* 0x000000ffff177224 */ /* 0x000fe200000e0619 */
[----:B-1----:R0:W-:Y:S05]  /*0520*/  STG.E.64 desc[UR8][R24.64], R14 ;  /* 0x0000000e18007986 */ /* 0x0021ea000c101b08 */
[----:B------:R-:W1:Y:S02]  /*0530*/  I2F.S16 R17, R17 ;  /* 0x0000001100117306 */ /* 0x000e640000101400 */
[----:B-1----:R0:W-:Y:S02]  /*0540*/  STG.E.64 desc[UR8][R22.64+-0x600000], R16 ;  /* 0xa000001016007986 */ /* 0x0021e4000c101b08 */
.L_x_10:
[----:B------:R-:W-:Y:S05]  /*0550*/  @!P1 EXIT ;  /* 0x000000000000994d */ /* 0x000fea0003800000 */
[-C--:B------:R-:W-:Y:S02]  /*0560*/  ISETP.GE.U32.AND P2, PT, R11, R6.reuse, PT ;  /* 0x000000060b00720c */ /* 0x080fe40003f46070 */
[-C--:B------:R-:W-:Y:S02]  /*0570*/  ISETP.GE.U32.AND P0, PT, R7, R6.reuse, PT ;  /* 0x000000060700720c */ /* 0x080fe40003f06070 */
[----:B------:R-:W-:-:S09]  /*0580*/  ISETP.GE.U32.AND P1, PT, R9, R6, PT ;  /* 0x000000060900720c */ /* 0x000fd20003f26070 */
[----:B------:R-:W-:Y:S05]  /*0590*/  @P2 BRA `(.L_x_11) ;  /* 0x0000000000982947 */ /* 0x000fea0003800000 */
[----:B0-----:R-:W-:-:S04]  /*05a0*/  IMAD R17, R2, 0x2, R13 ;  /* 0x0000000202117824 */ /* 0x001fc800078e020d */
        /* <DEDUP_REMOVED lines=12> */
[----:B0-----:R-:W-:Y:S01]  /*0670*/  SHF.R.U32.HI R24, RZ, 0x8, R23 ;  /* 0x00000008ff187819 */ /* 0x001fe20000011617 */
[C---:B------:R-:W-:Y:S01]  /*0680*/  IMAD.SHL.U32 R16, R23.reuse, 0x100, RZ ;  /* 0x0000010017107824 */ /* 0x040fe200078e00ff */
[----:B------:R-:W-:-:S02]  /*0690*/  LOP3.LUT R25, R23, 0xffff, RZ, 0xc0, !PT ;  /* 0x0000ffff17197812 */ /* 0x000fc400078ec0ff */
[----:B-1----:R-:W-:Y:S02]  /*06a0*/  SHF.R.U32.HI R17, RZ, 0x8, R22 ;  /* 0x00000008ff117819 */ /* 0x002fe40000011616 */
[----:B------:R-:W-:Y:S02]  /*06b0*/  LOP3.LUT R24, R24, 0xff00, RZ, 0xc0, !PT ;  /* 0x0000ff0018187812 */ /* 0x000fe400078ec0ff */
[----:B------:R-:W-:Y:S01]  /*06c0*/  SHF.R.U32.HI R15, RZ, 0x8, R25 ;  /* 0x00000008ff0f7819 */ /* 0x000fe20000011619 */
[----:B------:R-:W-:Y:S01]  /*06d0*/  IMAD.IADD R25, R3, 0x1, R10 ;  /* 0x0000000103197824 */ /* 0x000fe200078e020a */
[----:B------:R-:W-:Y:S01]  /*06e0*/  LOP3.LUT R17, R17, 0xff00, RZ, 0xc0, !PT ;  /* 0x0000ff0011117812 */ /* 0x000fe200078ec0ff */
[----:B------:R-:W-:Y:S01]  /*06f0*/  VIADD R10, R10, 0x92 ;  /* 0x000000920a0a7836 */ /* 0x000fe20000000000 */
[----:B------:R-:W-:Y:S02]  /*0700*/  LEA.HI R24, R23, R24, RZ, 0x8 ;  /* 0x0000001817187211 */ /* 0x000fe400078f40ff */
[----:B------:R-:W-:-:S02]  /*0710*/  LOP3.LUT R23, R22, 0xffff, RZ, 0xc0, !PT ;  /* 0x0000ffff16177812 */ /* 0x000fc400078ec0ff */
[----:B------:R-:W-:Y:S01]  /*0720*/  LOP3.LUT R15, R16, R15, RZ, 0xfc, !PT ;  /* 0x0000000f100f7212 */ /* 0x000fe200078efcff */
[----:B------:R0:W-:Y:S01]  /*0730*/  I2F.S16 R14, R24 ;  /* 0x00000018000e7306 */ /* 0x0001e20000101400 */
[C---:B------:R-:W-:Y:S01]  /*0740*/  LEA.HI R16, R22.reuse, R17, RZ, 0x8 ;  /* 0x0000001116107211 */ /* 0x040fe200078f40ff */
[----:B------:R-:W-:Y:S01]  /*0750*/  IMAD.SHL.U32 R22, R22, 0x100, RZ ;  /* 0x0000010016167824 */ /* 0x000fe200078e00ff */
[----:B------:R-:W-:-:S04]  /*0760*/  SHF.R.U32.HI R17, RZ, 0x8, R23 ;  /* 0x00000008ff117819 */ /* 0x000fc80000011617 */
[----:B------:R-:W-:Y:S01]  /*0770*/  LOP3.LUT R17, R22, R17, RZ, 0xfc, !PT ;  /* 0x0000001116117212 */ /* 0x000fe200078efcff */
[----:B------:R-:W1:Y:S01]  /*0780*/  I2F.S16 R15, R15 ;  /* 0x0000000f000f7306 */ /* 0x000e620000101400 */
[----:B0-----:R-:W-:-:S03]  /*0790*/  IMAD.WIDE R24, R25, 0x8, R18 ;  /* 0x0000000819187825 */ /* 0x001fc600078e0212 */
[----:B------:R-:W-:-:S04]  /*07a0*/  IADD3 R22, P2, PT, R24, 0x3000000, RZ ;  /* 0x0300000018167810 */ /* 0x000fc80007f5e0ff */
[----:B------:R-:W-:Y:S01]  /*07b0*/  I2F.S16 R16, R16 ;  /* 0x0000001000107306 */ /* 0x000fe20000101400 */
[----:B------:R-:W-:Y:S01]  /*07c0*/  IMAD.X R23, RZ, RZ, R25, P2 ;  /* 0x000000ffff177224 */ /* 0x000fe200010e0619 */
[----:B-1----:R1:W-:Y:S06]  /*07d0*/  STG.E.64 desc[UR8][R24.64], R14 ;  /* 0x0000000e18007986 */ /* 0x0023ec000c101b08 */
[----:B------:R-:W0:Y:S02]  /*07e0*/  I2F.S16 R17, R17 ;  /* 0x0000001100117306 */ /* 0x000e240000101400 */
[----:B0-----:R1:W-:Y:S02]  /*07f0*/  STG.E.64 desc[UR8][R22.64+-0x600000], R16 ;  /* 0xa000001016007986 */ /* 0x0013e4000c101b08 */
.L_x_11:
[----:B------:R-:W-:Y:S05]  /*0800*/  @P0 BRA `(.L_x_12) ;  /* 0x0000000000980947 */ /* 0x000fea0003800000 */
[----:B01----:R-:W-:-:S04]  /*0810*/  IMAD R17, R2, 0x2, R13 ;  /* 0x0000000202117824 */ /* 0x003fc800078e020d */
        /* <DEDUP_REMOVED lines=37> */
.L_x_12:
[----:B------:R-:W-:Y:S05]  /*0a70*/  @P1 BRA `(.L_x_13) ;  /* 0x0000000000981947 */ /* 0x000fea0003800000 */
[----:B012---:R-:W-:-:S04]  /*0a80*/  IMAD R17, R2, 0x2, R13 ;  /* 0x0000000202117824 */ /* 0x007fc800078e020d */
        /* <DEDUP_REMOVED lines=37> */
.L_x_13:
[----:B------:R-:W-:Y:S02]  /*0ce0*/  VIADD R4, R4, 0x4 ;  /* 0x0000000404047836 */ /* 0x000fe40000000000 */
[C---:B------:R-:W-:Y:S02]  /*0cf0*/  IMAD R11, R0.reuse, 0x4, R11 ;  /* 0x00000004000b7824 */ /* 0x040fe400078e020b */
[C---:B------:R-:W-:Y:S02]  /*0d00*/  IMAD R7, R0.reuse, 0x4, R7 ;  /* 0x0000000400077824 */ /* 0x040fe400078e0207 */
[C---:B------:R-:W-:Y:S02]  /*0d10*/  IMAD R9, R0.reuse, 0x4, R9 ;  /* 0x0000000400097824 */ /* 0x040fe400078e0209 */
[----:B------:R-:W-:Y:S01]  /*0d20*/  IMAD R5, R0, 0x4, R5 ;  /* 0x0000000400057824 */ /* 0x000fe200078e0205 */
[----:B------:R-:W-:Y:S06]  /*0d30*/  BRA `(.L_x_14) ;  /* 0xfffffff400607947 */ /* 0x000fec000383ffff */
.L_x_15:
        /* <DEDUP_REMOVED lines=12> */
.L_x_28:


//--------------------- .text._Z15unpack_new_int2P4int2P6float2 --------------------------
	.section	.text._Z15unpack_new_int2P4int2P6float2,"ax",@progbits
	.align	128
        .global         _Z15unpack_new_int2P4int2P6float2
        .type           _Z15unpack_new_int2P4int2P6float2,@function
        .size           _Z15unpack_new_int2P4int2P6float2,(.L_x_29 - _Z15unpack_new_int2P4int2P6float2)
        .other          _Z15unpack_new_int2P4int2P6float2,@"STO_CUDA_ENTRY STV_DEFAULT"
_Z15unpack_new_int2P4int2P6float2:
.text._Z15unpack_new_int2P4int2P6float2:
[----:B------:R-:W-:Y:S01]  /*0000*/  LDC R1, c[0x0][0x37c] ;  /* 0x0000df00ff017b82 */ /* 0x000fe20000000800 */
[----:B------:R-:W0:Y:S07]  /*0010*/  S2R R0, SR_TID.X ;  /* 0x0000000000007919 */ /* 0x000e2e0000002100 */
[----:B------:R-:W1:Y:S01]  /*0020*/  LDC R2, c[0x0][0x360] ;  /* 0x0000d800ff027b82 */ /* 0x000e620000000800 */
[----:B------:R-:W-:Y:S01]  /*0030*/  UMOV UR5, 0x400 ;  /* 0x0000040000057882 */ /* 0x000fe20000000000 */
[----:B------:R-:W2:Y:S06]  /*0040*/  LDCU.64 UR8, c[0x0][0x358] ;  /* 0x00006b00ff0877ac */ /* 0x000eac0008000a00 */
[----:B------:R-:W3:Y:S08]  /*0050*/  S2UR UR4, SR_CTAID.X ;  /* 0x00000000000479c3 */ /* 0x000ef00000002500 */
[----:B------:R-:W4:Y:S08]  /*0060*/  S2UR UR6, SR_CgaCtaId ;  /* 0x00000000000679c3 */ /* 0x000f300000008800 */
[----:B------:R-:W5:Y:S01]  /*0070*/  LDC.64 R24, c[0x0][0x380] ;  /* 0x0000e000ff187b82 */ /* 0x000f620000000a00 */
[----:B0-----:R-:W-:Y:S01]  /*0080*/  LOP3.LUT R4, R0, 0xffff, RZ, 0xc0, !PT ;  /* 0x0000ffff00047812 */ /* 0x001fe200078ec0ff */
[----:B-1----:R-:W-:Y:S01]  /*0090*/  IMAD.IADD R13, R2, 0x1, R0 ;  /* 0x00000001020d7824 */ /* 0x002fe200078e0200 */
[----:B---3--:R-:W-:Y:S01]  /*00a0*/  UIMAD UR4, UR4, 0x1c000, URZ ;  /* 0x0001c000040478a4 */ /* 0x008fe2000f8e02ff */
[----:B------:R-:W-:-:S02]  /*00b0*/  IMAD.SHL.U32 R3, R0, 0x80, RZ ;  /* 0x0000008000037824 */ /* 0x000fc400078e00ff */
[----:B------:R-:W-:Y:S01]  /*00c0*/  IMAD R4, R4, 0x2493, RZ ;  /* 0x0000249304047824 */ /* 0x000fe200078e02ff */
[C---:B------:R-:W-:Y:S01]  /*00d0*/  LOP3.LUT R5, R13.reuse, 0xffff, RZ, 0xc0, !PT ;  /* 0x0000ffff0d057812 */ /* 0x040fe200078ec0ff */
[----:B------:R-:W-:Y:S01]  /*00e0*/  IMAD.IADD R11, R13, 0x1, R2 ;  /* 0x000000010d0b7824 */ /* 0x000fe200078e0202 */
[----:B------:R-:W-:Y:S01]  /*00f0*/  PRMT R6, R3, 0x9910, RZ ;  /* 0x0000991003067816 */ /* 0x000fe200000000ff */
[----:B----4-:R-:W-:Y:S01]  /*0100*/  ULEA UR5, UR6, UR5, 0x18 ;  /* 0x0000000506057291 */ /* 0x010fe2000f8ec0ff */
[----:B------:R-:W-:Y:S01]  /*0110*/  SHF.R.U32.HI R3, RZ, 0x10, R4 ;  /* 0x00000010ff037819 */ /* 0x000fe20000011604 */
[----:B------:R-:W-:Y:S01]  /*0120*/  IMAD R5, R5, 0x2493, RZ ;  /* 0x0000249305057824 */ /* 0x000fe200078e02ff */
[C---:B------:R-:W-:Y:S01]  /*0130*/  LOP3.LUT R8, R11.reuse, 0xffff, RZ, 0xc0, !PT ;  /* 0x0000ffff0b087812 */ /* 0x040fe200078ec0ff */
[----:B------:R-:W-:Y:S01]  /*0140*/  IMAD.IADD R7, R11, 0x1, R2 ;  /* 0x000000010b077824 */ /* 0x000fe200078e0202 */
[----:B------:R-:W-:Y:S01]  /*0150*/  PRMT R4, R3, 0x9910, RZ ;  /* 0x0000991003047816 */ /* 0x000fe200000000ff */
[----:B------:R-:W-:Y:S01]  /*0160*/  IMAD.MOV.U32 R3, RZ, RZ, R6 ;  /* 0x000000ffff037224 */ /* 0x000fe200078e0006 */
[----:B------:R-:W-:Y:S01]  /*0170*/  SHF.R.U32.HI R6, RZ, 0x10, R5 ;  /* 0x00000010ff067819 */ /* 0x000fe20000011605 */
[----:B------:R-:W-:Y:S01]  /*0180*/  IMAD R8, R8, 0x2493, RZ ;  /* 0x0000249308087824 */ /* 0x000fe200078e02ff */
[----:B------:R-:W-:Y:S01]  /*0190*/  LOP3.LUT R9, R7, 0xffff, RZ, 0xc0, !PT ;  /* 0x0000ffff07097812 */ /* 0x000fe200078ec0ff */
[----:B------:R-:W-:Y:S01]  /*01a0*/  IMAD R3, R4, -0x37f, R3 ;  /* 0xfffffc8104037824 */ /* 0x000fe200078e0203 */
[----:B------:R-:W-:Y:S01]  /*01b0*/  LOP3.LUT R21, R0, UR4, RZ, 0xfc, !PT ;  /* 0x0000000400157c12 */ /* 0x000fe2000f8efcff */
[----:B------:R-:W-:Y:S01]  /*01c0*/  IMAD.MOV R10, RZ, RZ, -R6 ;  /* 0x000000ffff0a7224 */ /* 0x000fe200078e0a06 */
[----:B------:R-:W-:Y:S01]  /*01d0*/  SHF.R.U32.HI R12, RZ, 0x10, R8 ;  /* 0x00000010ff0c7819 */ /* 0x000fe20000011608 */
[----:B------:R-:W-:Y:S01]  /*01e0*/  IMAD R5, R9, 0x2493, RZ ;  /* 0x0000249309057824 */ /* 0x000fe200078e02ff */
[----:B------:R-:W-:Y:S01]  /*01f0*/  UMOV UR4, 0x540000 ;  /* 0x0054000000047882 */ /* 0x000fe20000000000 */
[----:B------:R-:W-:Y:S01]  /*0200*/  IMAD.IADD R9, R7, 0x1, R2 ;  /* 0x0000000107097824 */ /* 0x000fe200078e0202 */
[----:B------:R-:W-:Y:S01]  /*0210*/  PRMT R8, R10, 0x7710, RZ ;  /* 0x000077100a087816 */ /* 0x000fe200000000ff */
[----:B------:R-:W-:Y:S01]  /*0220*/  IMAD.MOV R10, RZ, RZ, -R12 ;  /* 0x000000ffff0a7224 */ /* 0x000fe200078e0a0c */
[----:B------:R-:W-:Y:S01]  /*0230*/  SHF.R.U32.HI R4, RZ, 0x10, R5 ;  /* 0x00000010ff047819 */ /* 0x000fe20000011605 */
[C---:B------:R-:W-:Y:S01]  /*0240*/  IMAD.IADD R5, R9.reuse, 0x1, R2 ;  /* 0x0000000109057824 */ /* 0x040fe200078e0202 */
[----:B------:R-:W-:Y:S01]  /*0250*/  LOP3.LUT R16, R9, 0xffff, RZ, 0xc0, !PT ;  /* 0x0000ffff09107812 */ /* 0x000fe200078ec0ff */
[----:B------:R-:W-:Y:S01]  /*0260*/  IMAD.IADD R8, R13, 0x1, R8 ;  /* 0x000000010d087824 */ /* 0x000fe200078e0208 */
[----:B------:R-:W-:Y:S01]  /*0270*/  PRMT R10, R10, 0x7710, RZ ;  /* 0x000077100a0a7816 */ /* 0x000fe200000000ff */
[----:B------:R-:W-:Y:S01]  /*0280*/  IMAD.MOV R14, RZ, RZ, -R4 ;  /* 0x000000ffff0e7224 */ /* 0x000fe200078e0a04 */
[----:B------:R-:W-:Y:S01]  /*0290*/  LOP3.LUT R17, R5, 0xffff, RZ, 0xc0, !PT ;  /* 0x0000ffff05117812 */ /* 0x000fe200078ec0ff */
[----:B-----5:R-:W-:Y:S01]  /*02a0*/  IMAD.WIDE.U32 R26, R2, 0x30, R24 ;  /* 0x00000030021a7825 */ /* 0x020fe200078e0018 */
[----:B------:R-:W-:-:S02]  /*02b0*/  LOP3.LUT R15, R8, 0xffff, RZ, 0xc0, !PT ;  /* 0x0000ffff080f7812 */ /* 0x000fc400078ec0ff */
[----:B------:R-:W-:Y:S01]  /*02c0*/  PRMT R14, R14, 0x7710, RZ ;  /* 0x000077100e0e7816 */ /* 0x000fe200000000ff */
[----:B------:R-:W-:Y:S01]  /*02d0*/  IMAD.IADD R8, R11, 0x1, R10 ;  /* 0x000000010b087824 */ /* 0x000fe200078e020a */
[----:B------:R-:W-:-:S03]  /*02e0*/  LEA.HI R6, R15, R6, RZ, 0x1f ;  /* 0x000000060f067211 */ /* 0x000fc600078ff8ff */
[----:B------:R-:W-:Y:S01]  /*02f0*/  IMAD.IADD R10, R7, 0x1, R14 ;  /* 0x00000001070a7824 */ /* 0x000fe200078e020e */
[----:B------:R-:W-:Y:S01]  /*0300*/  LOP3.LUT R15, R8, 0xffff, RZ, 0xc0, !PT ;  /* 0x0000ffff080f7812 */ /* 0x000fe200078ec0ff */
[----:B------:R-:W-:Y:S01]  /*0310*/  IMAD R8, R16, 0x2493, RZ ;  /* 0x0000249310087824 */ /* 0x000fe200078e02ff */
[----:B------:R-:W-:Y:S01]  /*0320*/  LOP3.LUT R6, R6, 0xffff, RZ, 0xc0, !PT ;  /* 0x0000ffff06067812 */ /* 0x000fe200078ec0ff */
[----:B------:R-:W-:Y:S01]  /*0330*/  IMAD.SHL.U32 R14, R13, 0x80, RZ ;  /* 0x000000800d0e7824 */ /* 0x000fe200078e00ff */
[----:B------:R-:W-:Y:S01]  /*0340*/  LEA.HI R12, R15, R12, RZ, 0x1f ;  /* 0x0000000c0f0c7211 */ /* 0x000fe200078ff8ff */
[----:B------:R-:W-:Y:S01]  /*0350*/  IMAD R16, R17, 0x2493, RZ ;  /* 0x0000249311107824 */ /* 0x000fe200078e02ff */
[----:B------:R-:W-:Y:S02]  /*0360*/  SHF.R.U32.HI R8, RZ, 0x10, R8 ;  /* 0x00000010ff087819 */ /* 0x000fe40000011608 */
[----:B------:R-:W-:Y:S02]  /*0370*/  PRMT R18, R14, 0x9910, RZ ;  /* 0x000099100e127816 */ /* 0x000fe400000000ff */
[----:B------:R-:W-:Y:S01]  /*0380*/  LOP3.LUT R17, R10, 0xffff, RZ, 0xc0, !PT ;  /* 0x0000ffff0a117812 */ /* 0x000fe200078ec0ff */
[----:B------:R-:W-:Y:S01]  /*0390*/  IMAD.MOV R14, RZ, RZ, -R8 ;  /* 0x000000ffff0e7224 */ /* 0x000fe200078e0a08 */
[----:B------:R-:W-:-:S02]  /*03a0*/  SHF.R.U32.HI R10, RZ, 0x10, R16 ;  /* 0x00000010ff0a7819 */ /* 0x000fc40000011610 */
[----:B------:R-:W-:Y:S01]  /*03b0*/  LEA.HI R13, R17, R4, RZ, 0x1f ;  /* 0x00000004110d7211 */ /* 0x000fe200078ff8ff */
[----:B------:R-:W-:Y:S01]  /*03c0*/  IMAD.IADD R4, R5, 0x1, R2 ;  /* 0x0000000105047824 */ /* 0x000fe200078e0202 */
[----:B------:R-:W-:Y:S01]  /*03d0*/  PRMT R14, R14, 0x7710, RZ ;  /* 0x000077100e0e7816 */ /* 0x000fe200000000ff */
[----:B------:R-:W-:Y:S01]  /*03e0*/  IMAD.MOV R16, RZ, RZ, -R10 ;  /* 0x000000ffff107224 */ /* 0x000fe200078e0a0a */
[----:B------:R-:W-:Y:S02]  /*03f0*/  SHF.R.U32.HI R6, RZ, 0x2, R6 ;  /* 0x00000002ff067819 */ /* 0x000fe40000011606 */
[----:B------:R-:W-:Y:S01]  /*0400*/  LOP3.LUT R17, R4, 0xffff, RZ, 0xc0, !PT ;  /* 0x0000ffff04117812 */ /* 0x000fe200078ec0ff */
[----:B------:R-:W-:Y:S01]  /*0410*/  IMAD.IADD R15, R9, 0x1, R14 ;  /* 0x00000001090f7824 */ /* 0x000fe200078e020e */
[----:B------:R-:W-:Y:S01]  /*0420*/  PRMT R16, R16, 0x7710, RZ ;  /* 0x0000771010107816 */ /* 0x000fe200000000ff */
[----:B------:R-:W-:Y:S01]  /*0430*/  IMAD.MOV.U32 R14, RZ, RZ, R18 ;  /* 0x000000ffff0e7224 */ /* 0x000fe200078e0012 */
[----:B------:R-:W-:Y:S01]  /*0440*/  PRMT R18, R6, 0x9910, RZ ;  /* 0x0000991006127816 */ /* 0x000fe200000000ff */
[----:B------:R-:W-:Y:S01]  /*0450*/  IMAD R6, R17, 0x2493, RZ ;  /* 0x0000249311067824 */ /* 0x000fe200078e02ff */
[----:B------:R-:W-:Y:S01]  /*0460*/  LOP3.LUT R15, R15, 0xffff, RZ, 0xc0, !PT ;  /* 0x0000ffff0f0f7812 */ /* 0x000fe200078ec0ff */
[----:B------:R-:W-:Y:S01]  /*0470*/  IMAD.IADD R16, R5, 0x1, R16 ;  /* 0x0000000105107824 */ /* 0x000fe200078e0210 */
[----:B------:R-:W-:Y:S01]  /*0480*/  LOP3.LUT R13, R13, 0xffff, RZ, 0xc0, !PT ;  /* 0x0000ffff0d0d7812 */ /* 0x000fe200078ec0ff */
[----:B------:R-:W-:Y:S01]  /*0490*/  IMAD.MOV.U32 R17, RZ, RZ, R18 ;  /* 0x000000ffff117224 */ /* 0x000fe200078e0012 */
[----:B------:R-:W-:Y:S01]  /*04a0*/  LEA.HI R8, R15, R8, RZ, 0x1f ;  /* 0x000000080f087211 */ /* 0x000fe200078ff8ff */
[----:B------:R-:W-:Y:S01]  /*04b0*/  IMAD.SHL.U32 R15, R11, 0x80, RZ ;  /* 0x000000800b0f7824 */ /* 0x000fe200078e00ff */
[----:B------:R-:W-:Y:S01]  /*04c0*/  SHF.R.U32.HI R11, RZ, 0x10, R6 ;  /* 0x00000010ff0b7819 */ /* 0x000fe20000011606 */
[----:B------:R-:W-:Y:S01]  /*04d0*/  IMAD R6, R17, -0x37f, R14 ;  /* 0xfffffc8111067824 */ /* 0x000fe200078e020e */
[----:B------:R-:W-:Y:S01]  /*04e0*/  LOP3.LUT R19, R16, 0xffff, RZ, 0xc0, !PT ;  /* 0x0000ffff10137812 */ /* 0x000fe200078ec0ff */
[----:B------:R-:W-:Y:S01]  /*04f0*/  IMAD.SHL.U32 R14, R7, 0x80, RZ ;  /* 0x00000080070e7824 */ /* 0x000fe200078e00ff */
[----:B------:R-:W-:Y:S01]  /*0500*/  PRMT R15, R15, 0x9910, RZ ;  /* 0x000099100f0f7816 */ /* 0x000fe200000000ff */
[----:B------:R-:W-:Y:S01]  /*0510*/  IMAD.MOV R16, RZ, RZ, -R11 ;  /* 0x000000ffff107224 */ /* 0x000fe200078e0a0b */
[----:B------:R-:W-:-:S02]  /*0520*/  LOP3.LUT R7, R12, 0xffff, RZ, 0xc0, !PT ;  /* 0x0000ffff0c077812 */ /* 0x000fc400078ec0ff */
[----:B------:R-:W-:Y:S01]  /*0530*/  SHF.R.U32.HI R13, RZ, 0x2, R13 ;  /* 0x00000002ff0d7819 */ /* 0x000fe2000001160d */
[----:B------:R-:W-:Y:S01]  /*0540*/  IMAD.MOV.U32 R12, RZ, RZ, R15 ;  /* 0x000000ffff0c7224 */ /* 0x000fe200078e000f */
[----:B------:R-:W-:Y:S02]  /*0550*/  PRMT R15, R16, 0x7710, RZ ;  /* 0x00007710100f7816 */ /* 0x000fe400000000ff */
[----:B------:R-:W-:Y:S02]  /*0560*/  PRMT R16, R14, 0x9910, RZ ;  /* 0x000099100e107816 */ /* 0x000fe400000000ff */
[----:B------:R-:W-:Y:S01]  /*0570*/  SHF.R.U32.HI R7, RZ, 0x2, R7 ;  /* 0x00000002ff077819 */ /* 0x000fe20000011607 */
[----:B------:R-:W-:Y:S01]  /*0580*/  IMAD.IADD R14, R4, 0x1, R15 ;  /* 0x00000001040e7824 */ /* 0x000fe200078e020f */
[----:B------:R-:W-:Y:S01]  /*0590*/  PRMT R15, R13, 0x9910, RZ ;  /* 0x000099100d0f7816 */ /* 0x000fe200000000ff */
[----:B------:R-:W-:Y:S01]  /*05a0*/  IMAD.MOV.U32 R13, RZ, RZ, R16 ;  /* 0x000000ffff0d7224 */ /* 0x000fe200078e0010 */
[----:B------:R-:W-:-:S02]  /*05b0*/  PRMT R7, R7, 0x9910, RZ ;  /* 0x0000991007077816 */ /* 0x000fc400000000ff */
[----:B------:R-:W-:Y:S01]  /*05c0*/  LOP3.LUT R18, R14, 0xffff, RZ, 0xc0, !PT ;  /* 0x0000ffff0e127812 */ /* 0x000fe200078ec0ff */
[----:B------:R-:W-:Y:S01]  /*05d0*/  IMAD.MOV.U32 R16, RZ, RZ, R15 ;  /* 0x000000ffff107224 */ /* 0x000fe200078e000f */
[----:B------:R-:W-:Y:S01]  /*05e0*/  LEA.HI R10, R19, R10, RZ, 0x1f ;  /* 0x0000000a130a7211 */ /* 0x000fe200078ff8ff */
[----:B------:R-:W-:Y:S01]  /*05f0*/  IMAD R7, R7, -0x37f, R12 ;  /* 0xfffffc8107077824 */ /* 0x000fe200078e020c */
[----:B------:R-:W-:Y:S01]  /*0600*/  LEA.HI R15, R18, R11, RZ, 0x1f ;  /* 0x0000000b120f7211 */ /* 0x000fe200078ff8ff */
[----:B------:R-:W-:Y:S01]  /*0610*/  IMAD.SHL.U32 R11, R5, 0x80, RZ ;  /* 0x00000080050b7824 */ /* 0x000fe200078e00ff */
[----:B------:R-:W-:Y:S01]  /*0620*/  LOP3.LUT R8, R8, 0xffff, RZ, 0xc0, !PT ;  /* 0x0000ffff08087812 */ /* 0x000fe200078ec0ff */
[----:B------:R-:W-:Y:S01]  /*0630*/  IMAD.SHL.U32 R14, R9, 0x80, RZ ;  /* 0x00000080090e7824 */ /* 0x000fe200078e00ff */
[----:B------:R-:W-:Y:S01]  /*0640*/  LOP3.LUT R10, R10, 0xffff, RZ, 0xc0, !PT ;  /* 0x0000ffff0a0a7812 */ /* 0x000fe200078ec0ff */
[----:B------:R-:W-:Y:S01]  /*0650*/  IMAD R9, R16, -0x37f, R13 ;  /* 0xfffffc8110097824 */ /* 0x000fe200078e020d */
[----:B------:R-:W-:Y:S01]  /*0660*/  PRMT R12, R11, 0x9910, RZ ;  /* 0x000099100b0c7816 */ /* 0x000fe200000000ff */
[----:B------:R-:W-:Y:S01]  /*0670*/  IMAD.SHL.U32 R11, R4, 0x80, RZ ;  /* 0x00000080040b7824 */ /* 0x000fe200078e00ff */
[----:B------:R-:W-:-:S02]  /*0680*/  SHF.R.U32.HI R4, RZ, 0x2, R8 ;  /* 0x00000002ff047819 */ /* 0x000fc40000011608 */
[----:B------:R-:W-:Y:S02]  /*0690*/  LOP3.LUT R15, R15, 0xffff, RZ, 0xc0, !PT ;  /* 0x0000ffff0f0f7812 */ /* 0x000fe400078ec0ff */
[----:B------:R-:W-:Y:S01]  /*06a0*/  SHF.R.U32.HI R8, RZ, 0x2, R10 ;  /* 0x00000002ff087819 */ /* 0x000fe2000001160a */
[----:B------:R-:W-:Y:S01]  /*06b0*/  IMAD.MOV.U32 R10, RZ, RZ, R12 ;  /* 0x000000ffff0a7224 */ /* 0x000fe200078e000c */
[----:B------:R-:W-:Y:S02]  /*06c0*/  PRMT R12, R4, 0x9910, RZ ;  /* 0x00009910040c7816 */ /* 0x000fe400000000ff */
[----:B------:R-:W-:Y:S02]  /*06d0*/  SHF.R.U32.HI R4, RZ, 0x2, R15 ;  /* 0x00000002ff047819 */ /* 0x000fe4000001160f */
[----:B------:R-:W-:Y:S02]  /*06e0*/  PRMT R8, R8, 0x9910, RZ ;  /* 0x0000991008087816 */ /* 0x000fe400000000ff */
[----:B------:R-:W-:-:S02]  /*06f0*/  PRMT R14, R14, 0x9910, RZ ;  /* 0x000099100e0e7816 */ /* 0x000fc400000000ff */
[----:B------:R-:W-:Y:S01]  /*0700*/  PRMT R13, R11, 0x9910, RZ ;  /* 0x000099100b0d7816 */ /* 0x000fe200000000ff */
[----:B------:R-:W-:Y:S01]  /*0710*/  IMAD.MOV.U32 R11, RZ, RZ, R8 ;  /* 0x000000ffff0b7224 */ /* 0x000fe200078e0008 */
[----:B------:R-:W-:Y:S01]  /*0720*/  PRMT R4, R4, 0x9910, RZ ;  /* 0x0000991004047816 */ /* 0x000fe200000000ff */
[----:B------:R-:W-:Y:S01]  /*0730*/  IMAD.MOV.U32 R5, RZ, RZ, R14 ;  /* 0x000000ffff057224 */ /* 0x000fe200078e000e */
[----:B------:R-:W-:Y:S01]  /*0740*/  LOP3.LUT R9, R9, 0xffff, RZ, 0xc0, !PT ;  /* 0x0000ffff09097812 */ /* 0x000fe200078ec0ff */
[----:B------:R-:W-:Y:S01]  /*0750*/  IMAD.MOV.U32 R8, RZ, RZ, R13 ;  /* 0x000000ffff087224 */ /* 0x000fe200078e000d */
[----:B------:R-:W-:Y:S01]  /*0760*/  LOP3.LUT R6, R6, 0xffff, RZ, 0xc0, !PT ;  /* 0x0000ffff06067812 */ /* 0x000fe200078ec0ff */
[----:B------:R-:W-:Y:S01]  /*0770*/  IMAD.MOV.U32 R13, RZ, RZ, R4 ;  /* 0x000000ffff0d7224 */ /* 0x000fe200078e0004 */
[----:B------:R-:W-:Y:S01]  /*0780*/  LOP3.LUT R7, R7, 0xffff, RZ, 0xc0, !PT ;  /* 0x0000ffff07077812 */ /* 0x000fe200078ec0ff */
[----:B------:R-:W-:Y:S01]  /*0790*/  IMAD R4, R12, -0x37f, R5 ;  /* 0xfffffc810c047824 */ /* 0x000fe200078e0205 */
[----:B------:R-:W-:Y:S01]  /*07a0*/  LOP3.LUT R5, R3, 0xffff, RZ, 0xc0, !PT ;  /* 0x0000ffff03057812 */ /* 0x000fe200078ec0ff */
[----:B------:R-:W-:Y:S01]  /*07b0*/  IMAD R10, R11, -0x37f, R10 ;  /* 0xfffffc810b0a7824 */ /* 0x000fe200078e020a */
[----:B------:R-:W-:Y:S01]  /*07c0*/  LEA R6, R6, UR5, 0x3 ;  /* 0x0000000506067c11 */ /* 0x000fe2000f8e18ff */
[----:B------:R-:W-:Y:S01]  /*07d0*/  IMAD R8, R13, -0x37f, R8 ;  /* 0xfffffc810d087824 */ /* 0x000fe200078e0208 */
[----:B------:R-:W-:Y:S01]  /*07e0*/  LOP3.LUT R4, R4, 0xffff, RZ, 0xc0, !PT ;  /* 0x0000ffff04047812 */ /* 0x000fe200078ec0ff */
[----:B------:R-:W-:Y:S01]  /*07f0*/  VIADD R3, R21, 0x540000 ;  /* 0x0054000015037836 */ /* 0x000fe20000000000 */
[----:B------:R-:W-:-:S02]  /*0800*/  LOP3.LUT R10, R10, 0xffff, RZ, 0xc0, !PT ;  /* 0x0000ffff0a0a7812 */ /* 0x000fc400078ec0ff */
[----:B------:R-:W-:Y:S02]  /*0810*/  LOP3.LUT R11, R8, 0xffff, RZ, 0xc0, !PT ;  /* 0x0000ffff080b7812 */ /* 0x000fe400078ec0ff */
[----:B------:R-:W-:Y:S02]  /*0820*/  LEA R8, R9, UR5, 0x3 ;  /* 0x0000000509087c11 */ /* 0x000fe4000f8e18ff */
[----:B------:R-:W-:Y:S02]  /*0830*/  LEA R9, R4, UR5, 0x3 ;  /* 0x0000000504097c11 */ /* 0x000fe4000f8e18ff */
[----:B------:R-:W-:Y:S02]  /*0840*/  LEA R5, R5, UR5, 0x3 ;  /* 0x0000000505057c11 */ /* 0x000fe4000f8e18ff */
[----:B------:R-:W-:Y:S02]  /*0850*/  LEA R7, R7, UR5, 0x3 ;  /* 0x0000000507077c11 */ /* 0x000fe4000f8e18ff */
[----:B------:R-:W-:-:S02]  /*0860*/  LEA R20, R10, UR5, 0x3 ;  /* 0x000000050a147c11 */ /* 0x000fc4000f8e18ff */
[----:B--2---:R-:W-:-:S07]  /*0870*/  LEA R4, R11, UR5, 0x3 ;  /* 0x000000050b047c11 */ /* 0x004fce000f8e18ff */
.L_x_16:
[----:B-1----:R-:W-:-:S04]  /*0880*/  IMAD.WIDE.U32 R12, R2, 0x8, R24 ;  /* 0x00000008020c7825 */ /* 0x002fc800078e0018 */
[----:B------:R-:W-:-:S04]  /*0890*/  IMAD.WIDE R10, R21, 0x8, R24 ;  /* 0x00000008150a7825 */ /* 0x000fc800078e0218 */
[----:B------:R-:W-:Y:S02]  /*08a0*/  IMAD.WIDE R12, R21, 0x8, R12 ;  /* 0x00000008150c7825 */ /* 0x000fe400078e020c */
[----:B------:R-:W2:Y:S04]  /*08b0*/  LDG.E.64.CONSTANT R10, desc[UR8][R10.64] ;  /* 0x000000080a0a7981 */ /* 0x000ea8000c1e9b00 */
[----:B------:R-:W3:Y:S01]  /*08c0*/  LDG.E.64.CONSTANT R12, desc[UR8][R12.64] ;  /* 0x000000080c0c7981 */ /* 0x000ee2000c1e9b00 */
[----:B------:R-:W-:-:S04]  /*08d0*/  IMAD.WIDE.U32 R22, R2, 0x10, R24 ;  /* 0x0000001002167825 */ /* 0x000fc800078e0018 */
[----:B------:R-:W-:-:S04]  /*08e0*/  IMAD.WIDE.U32 R18, R2, 0x18, R24 ;  /* 0x0000001802127825 */ /* 0x000fc800078e0018 */
[----:B------:R-:W-:-:S04]  /*08f0*/  IMAD.WIDE.U32 R14, R2, 0x20, R24 ;  /* 0x00000020020e7825 */ /* 0x000fc800078e0018 */
[----:B------:R-:W-:-:S04]  /*0900*/  IMAD.WIDE.U32 R16, R2, 0x28, R24 ;  /* 0x0000002802107825 */ /* 0x000fc800078e0018 */
[----:B------:R-:W-:-:S04]  /*0910*/  IMAD.WIDE R14, R21, 0x8, R14 ;  /* 0x00000008150e7825 */ /* 0x000fc800078e020e */
[C---:B------:R-:W-:Y:S02]  /*0920*/  IMAD.WIDE R16, R21.reuse, 0x8, R16 ;  /* 0x0000000815107825 */ /* 0x040fe400078e0210 */
[----:B------:R-:W4:Y:S04]  /*0930*/  LDG.E.64.CONSTANT R14, desc[UR8][R14.64] ;  /* 0x000000080e0e7981 */ /* 0x000f28000c1e9b00 */
[----:B------:R-:W5:Y:S04]  /*0940*/  LDG.E.64.CONSTANT R16, desc[UR8][R16.64] ;  /* 0x0000000810107981 */ /* 0x000f68000c1e9b00 */
[----:B--2---:R0:W-:Y:S04]  /*0950*/  STS.64 [R5], R10 ;  /* 0x0000000a05007388 */ /* 0x0041e80000000a00 */
[----:B---3--:R1:W-:Y:S01]  /*0960*/  STS.64 [R6], R12 ;  /* 0x0000000c06007388 */ /* 0x0083e20000000a00 */
[----:B0-----:R-:W-:-:S04]  /*0970*/  IMAD.WIDE R10, R21, 0x8, R22 ;  /* 0x00000008150a7825 */ /* 0x001fc800078e0216 */
[C---:B-1----:R-:W-:Y:S02]  /*0980*/  IMAD.WIDE R12, R21.reuse, 0x8, R18 ;  /* 0x00000008150c7825 */ /* 0x042fe400078e0212 */
[----:B------:R-:W2:Y:S02]  /*0990*/  LDG.E.64.CONSTANT R10, desc[UR8][R10.64] ;  /* 0x000000080a0a7981 */ /* 0x000ea4000c1e9b00 */
[----:B------:R-:W-:Y:S02]  /*09a0*/  IMAD.WIDE R18, R21, 0x8, R26 ;  /* 0x0000000815127825 */ /* 0x000fe400078e021a */
[----:B------:R-:W3:Y:S04]  /*09b0*/  LDG.E.64.CONSTANT R12, desc[UR8][R12.64] ;  /* 0x000000080c0c7981 */ /* 0x000ee8000c1e9b00 */
[----:B------:R-:W5:Y:S01]  /*09c0*/  LDG.E.64.CONSTANT R18, desc[UR8][R18.64] ;  /* 0x0000000812127981 */ /* 0x000f62000c1e9b00 */
[----:B------:R-:W-:-:S03]  /*09d0*/  LEA R22, R0, UR5, 0x3 ;  /* 0x0000000500167c11 */ /* 0x000fc6000f8e18ff */
[----:B--2---:R-:W-:Y:S04]  /*09e0*/  STS.64 [R7], R10 ;  /* 0x0000000a07007388 */ /* 0x004fe80000000a00 */
[----:B---3--:R-:W-:Y:S04]  /*09f0*/  STS.64 [R8], R12 ;  /* 0x0000000c08007388 */ /* 0x008fe80000000a00 */
[----:B----4-:R-:W-:Y:S04]  /*0a00*/  STS.64 [R9], R14 ;  /* 0x0000000e09007388 */ /* 0x010fe80000000a00 */
[----:B-----5:R-:W-:Y:S04]  /*0a10*/  STS.64 [R20], R16 ;  /* 0x0000001014007388 */ /* 0x020fe80000000a00 */
[----:B------:R0:W-:Y:S01]  /*0a20*/  STS.64 [R4], R18 ;  /* 0x0000001204007388 */ /* 0x0001e20000000a00 */
[----:B------:R-:W-:Y:S08]  /*0a30*/  BAR.SYNC.DEFER_BLOCKING 0x0 ;  /* 0x0000000000007b1d */ /* 0x000ff00000010000 */
[----:B0-----:R-:W0:Y:S01]  /*0a40*/  LDC.64 R18, c[0x0][0x388] ;  /* 0x0000e200ff127b82 */ /* 0x001e220000000a00 */
[----:B------:R-:W1:Y:S04]  /*0a50*/  LDS.64 R14, [R22] ;  /* 0x00000000160e7984 */ /* 0x000e680000000a00 */
[----:B------:R-:W2:Y:S01]  /*0a60*/  LDS.64 R10, [R22+0x400] ;  /* 0x00040000160a7984 */ /* 0x000ea20000000a00 */
[----:B-1----:R-:W-:-:S04]  /*0a70*/  SHF.R.U32.HI R23, RZ, 0x8, R15 ;  /* 0x00000008ff177819 */ /* 0x002fc8000001160f */
[----:B------:R-:W-:Y:S02]  /*0a80*/  LOP3.LUT R28, R23, 0xff00, RZ, 0xc0, !PT ;  /* 0x0000ff00171c7812 */ /* 0x000fe400078ec0ff */
[C---:B------:R-:W-:Y:S02]  /*0a90*/  LOP3.LUT R23, R15.reuse, 0xffff, RZ, 0xc0, !PT ;  /* 0x0000ffff0f177812 */ /* 0x040fe400078ec0ff */
[C---:B------:R-:W-:Y:S01]  /*0aa0*/  LEA.HI R12, R15.reuse, R28, RZ, 0x8 ;  /* 0x0000001c0f0c7211 */ /* 0x040fe200078f40ff */
[----:B------:R-:W-:Y:S01]  /*0ab0*/  IMAD.SHL.U32 R28, R15, 0x100, RZ ;  /* 0x000001000f1c7824 */ /* 0x000fe200078e00ff */
[----:B------:R-:W-:Y:S02]  /*0ac0*/  SHF.R.U32.HI R15, RZ, 0x8, R14 ;  /* 0x00000008ff0f7819 */ /* 0x000fe4000001160e */
[----:B------:R-:W-:Y:S02]  /*0ad0*/  SHF.R.U32.HI R13, RZ, 0x8, R23 ;  /* 0x00000008ff0d7819 */ /* 0x000fe40000011617 */
[----:B------:R-:W-:-:S02]  /*0ae0*/  LOP3.LUT R15, R15, 0xff00, RZ, 0xc0, !PT ;  /* 0x0000ff000f0f7812 */ /* 0x000fc400078ec0ff */
[C---:B------:R-:W-:Y:S01]  /*0af0*/  LOP3.LUT R17, R14.reuse, 0xffff, RZ, 0xc0, !PT ;  /* 0x0000ffff0e117812 */ /* 0x040fe200078ec0ff */
[----:B------:R-:W-:Y:S01]  /*0b00*/  IMAD.SHL.U32 R16, R14, 0x100, RZ ;  /* 0x000001000e107824 */ /* 0x000fe200078e00ff */
[----:B------:R-:W-:Y:S02]  /*0b10*/  LOP3.LUT R13, R28, R13, RZ, 0xfc, !PT ;  /* 0x0000000d1c0d7212 */ /* 0x000fe400078efcff */
[----:B------:R-:W-:Y:S02]  /*0b20*/  LEA.HI R23, R14, R15, RZ, 0x8 ;  /* 0x0000000f0e177211 */ /* 0x000fe400078f40ff */
[----:B------:R-:W-:Y:S01]  /*0b30*/  SHF.R.U32.HI R15, RZ, 0x8, R17 ;  /* 0x00000008ff0f7819 */ /* 0x000fe20000011611 */
[----:B------:R-:W-:Y:S03]  /*0b40*/  I2F.S16 R12, R12 ;  /* 0x0000000c000c7306 */ /* 0x000fe60000101400 */
[----:B------:R-:W-:-:S05]  /*0b50*/  LOP3.LUT R15, R16, R15, RZ, 0xfc, !PT ;  /* 0x0000000f100f7212 */ /* 0x000fca00078efcff */
[----:B------:R-:W1:Y:S01]  /*0b60*/  I2F.S16 R13, R13 ;  /* 0x0000000d000d7306 */ /* 0x000e620000101400 */
[----:B------:R-:W-:-:S07]  /*0b70*/  VIADD R17, R3, 0xffac0000 ;  /* 0xffac000003117836 */ /* 0x000fce0000000000 */
[----:B------:R3:W-:Y:S01]  /*0b80*/  I2F.S16 R14, R23 ;  /* 0x00000017000e7306 */ /* 0x0007e20000101400 */
[----:B0-----:R-:W-:-:S07]  /*0b90*/  IMAD.WIDE.U32 R16, R17, 0x8, R18 ;  /* 0x0000000811107825 */ /* 0x001fce00078e0012 */
[----:B------:R-:W0:Y:S01]  /*0ba0*/  I2F.S16 R15, R15 ;  /* 0x0000000f000f7306 */ /* 0x000e220000101400 */
[----:B-1----:R1:W-:Y:S01]  /*0bb0*/  STG.E.64 desc[UR8][R16.64], R12 ;  /* 0x0000000c10007986 */ /* 0x0023e2000c101b08 */
[----:B--2---:R-:W-:Y:S02]  /*0bc0*/  SHF.R.U32.HI R28, RZ, 0x8, R11 ;  /* 0x00000008ff1c7819 */ /* 0x004fe4000001160b */
[C---:B------:R-:W-:Y:S02]  /*0bd0*/  LOP3.LUT R29, R11.reuse, 0xffff, RZ, 0xc0, !PT ;  /* 0x0000ffff0b1d7812 */ /* 0x040fe400078ec0ff */
[----:B------:R-:W-:Y:S01]  /*0be0*/  LOP3.LUT R28, R28, 0xff00, RZ, 0xc0, !PT ;  /* 0x0000ff001c1c7812 */ /* 0x000fe200078ec0ff */
[----:B---3--:R-:W-:Y:S02]  /*0bf0*/  IMAD.SHL.U32 R23, R11, 0x100, RZ ;  /* 0x000001000b177824 */ /* 0x008fe400078e00ff */
[----:B-1----:R-:W-:Y:S01]  /*0c00*/  IMAD.WIDE.U32 R12, R3, 0x8, R18 ;  /* 0x00000008030c7825 */ /* 0x002fe200078e0012 */
[----:B------:R-:W-:-:S04]  /*0c10*/  LEA.HI R28, R11, R28, RZ, 0x8 ;  /* 0x0000001c0b1c7211 */ /* 0x000fc800078f40ff */
[----:B0-----:R0:W-:Y:S01]  /*0c20*/  STG.E.64 desc[UR8][R12.64], R14 ;  /* 0x0000000e0c007986 */ /* 0x0011e2000c101b08 */
[----:B------:R-:W-:-:S03]  /*0c30*/  SHF.R.U32.HI R11, RZ, 0x8, R29 ;  /* 0x00000008ff0b7819 */ /* 0x000fc6000001161d */
[----:B------:R-:W1:Y:S01]  /*0c40*/  LDS.64 R12, [R22+0x800] ;  /* 0x00080000160c7984 */ /* 0x000e620000000a00 */
[----:B------:R-:W-:Y:S02]  /*0c50*/  LOP3.LUT R23, R23, R11, RZ, 0xfc, !PT ;  /* 0x0000000b17177212 */ /* 0x000fe400078efcff */
[----:B------:R-:W-:Y:S02]  /*0c60*/  SHF.R.U32.HI R11, RZ, 0x8, R10 ;  /* 0x00000008ff0b7819 */ /* 0x000fe4000001160a */
[C---:B------:R-:W-:Y:S02]  /*0c70*/  LOP3.LUT R17, R10.reuse, 0xffff, RZ, 0xc0, !PT ;  /* 0x0000ffff0a117812 */ /* 0x040fe400078ec0ff */
[----:B------:R-:W-:Y:S01]  /*0c80*/  LOP3.LUT R11, R11, 0xff00, RZ, 0xc0, !PT ;  /* 0x0000ff000b0b7812 */ /* 0x000fe200078ec0ff */
[----:B------:R-:W-:-:S03]  /*0c90*/  IMAD.SHL.U32 R16, R10, 0x100, RZ ;  /* 0x000001000a107824 */ /* 0x000fc600078e00ff */
[----:B------:R-:W-:Y:S02]  /*0ca0*/  LEA.HI R29, R10, R11, RZ, 0x8 ;  /* 0x0000000b0a1d7211 */ /* 0x000fe400078f40ff */
[----:B------:R-:W-:Y:S01]  /*0cb0*/  SHF.R.U32.HI R11, RZ, 0x8, R17 ;  /* 0x00000008ff0b7819 */ /* 0x000fe20000011611 */
[----:B0-----:R-:W-:Y:S03]  /*0cc0*/  I2F.S16 R14, R28 ;  /* 0x0000001c000e7306 */ /* 0x001fe60000101400 */
[----:B------:R-:W-:-:S05]  /*0cd0*/  LOP3.LUT R11, R16, R11, RZ, 0xfc, !PT ;  /* 0x0000000b100b7212 */ /* 0x000fca00078efcff */
[----:B------:R0:W2:Y:S01]  /*0ce0*/  I2F.S16 R15, R23 ;  /* 0x00000017000f7306 */ /* 0x0000a20000101400 */
[----:B------:R-:W-:-:S07]  /*0cf0*/  VIADD R17, R3, 0xffac4000 ;  /* 0xffac400003117836 */ /* 0x000fce0000000000 */
[----:B------:R1:W-:Y:S01]  /*0d00*/  I2F.S16 R10, R29 ;  /* 0x0000001d000a7306 */ /* 0x0003e20000101400 */
[----:B------:R-:W-:-:S07]  /*0d10*/  IMAD.WIDE.U32 R16, R17, 0x8, R18 ;  /* 0x0000000811107825 */ /* 0x000fce00078e0012 */
[----:B------:R-:W3:Y:S01]  /*0d20*/  I2F.S16 R11, R11 ;  /* 0x0000000b000b7306 */ /* 0x000ee20000101400 */
[----:B0-----:R-:W-:Y:S01]  /*0d30*/  VIADD R23, R3, 0x4000 ;  /* 0x0000400003177836 */ /* 0x001fe20000000000 */
[----:B--2---:R0:W-:Y:S01]  /*0d40*/  STG.E.64 desc[UR8][R16.64], R14 ;  /* 0x0000000e10007986 */ /* 0x0041e2000c101b08 */
[----:B-1----:R-:W-:Y:S02]  /*0d50*/  LOP3.LUT R29, R13, 0xffff, RZ, 0xc0, !PT ;  /* 0x0000ffff0d1d7812 */ /* 0x002fe400078ec0ff */
[----:B0-----:R-:W-:Y:S01]  /*0d60*/  IMAD.WIDE.U32 R14, R23, 0x8, R18 ;  /* 0x00000008170e7825 */ /* 0x001fe200078e0012 */
[----:B------:R-:W-:-:S04]  /*0d70*/  SHF.R.U32.HI R23, RZ, 0x8, R13 ;  /* 0x00000008ff177819 */ /* 0x000fc8000001160d */
[----:B---3--:R0:W-:Y:S01]  /*0d80*/  STG.E.64 desc[UR8][R14.64], R10 ;  /* 0x0000000a0e007986 */ /* 0x0081e2000c101b08 */
[----:B------:R-:W-:-:S03]  /*0d90*/  LOP3.LUT R28, R23, 0xff00, RZ, 0xc0, !PT ;  /* 0x0000ff00171c7812 */ /* 0x000fc600078ec0ff */
[----:B------:R-:W1:Y:S01]  /*0da0*/  LDS.64 R10, [R22+0xc00] ;  /* 0x000c0000160a7984 */ /* 0x000e620000000a00 */
[C---:B------:R-:W-:Y:S01]  /*0db0*/  LEA.HI R28, R13.reuse, R28, RZ, 0x8 ;  /* 0x0000001c0d1c7211 */ /* 0x040fe200078f40ff */
[----:B------:R-:W-:Y:S01]  /*0dc0*/  IMAD.SHL.U32 R23, R13, 0x100, RZ ;  /* 0x000001000d177824 */ /* 0x000fe200078e00ff */
[----:B------:R-:W-:-:S04]  /*0dd0*/  SHF.R.U32.HI R13, RZ, 0x8, R29 ;  /* 0x00000008ff0d7819 */ /* 0x000fc8000001161d */
        /* <DEDUP_REMOVED lines=10> */
[----:B------:R-:W-:-:S04]  /*0e80*/  VIADD R17, R3, 0xffac8000 ;  /* 0xffac800003117836 */ /* 0x000fc80000000000 */
[----:B------:R-:W-:-:S03]  /*0e90*/  IMAD.WIDE.U32 R16, R17, 0x8, R18 ;  /* 0x0000000811107825 */ /* 0x000fc600078e0012 */
[----:B------:R1:W-:Y:S01]  /*0ea0*/  I2F.S16 R12, R29 ;  /* 0x0000001d000c7306 */ /* 0x0003e20000101400 */
[----:B0-----:R-:W-:-:S07]  /*0eb0*/  VIADD R23, R3, 0x8000 ;  /* 0x0000800003177836 */ /* 0x001fce0000000000 */
[----:B------:R-:W0:Y:S01]  /*0ec0*/  I2F.S16 R13, R13 ;  /* 0x0000000d000d7306 */ /* 0x000e220000101400 */
[----:B--2---:R2:W-:Y:S01]  /*0ed0*/  STG.E.64 desc[UR8][R16.64], R14 ;  /* 0x0000000e10007986 */ /* 0x0045e2000c101b08 */
[----:B-1----:R-:W-:Y:S01]  /*0ee0*/  LOP3.LUT R29, R11, 0xffff, RZ, 0xc0, !PT ;  /* 0x0000ffff0b1d7812 */ /* 0x002fe200078ec0ff */
[----:B--2---:R-:W-:Y:S01]  /*0ef0*/  IMAD.WIDE.U32 R14, R23, 0x8, R18 ;  /* 0x00000008170e7825 */ /* 0x004fe200078e0012 */
[----:B------:R-:W-:-:S04]  /*0f00*/  SHF.R.U32.HI R23, RZ, 0x8, R11 ;  /* 0x00000008ff177819 */ /* 0x000fc8000001160b */
[----:B------:R-:W-:Y:S01]  /*0f10*/  LOP3.LUT R28, R23, 0xff00, RZ, 0xc0, !PT ;  /* 0x0000ff00171c7812 */ /* 0x000fe200078ec0ff */
[----:B0-----:R0:W-:Y:S01]  /*0f20*/  STG.E.64 desc[UR8][R14.64], R12 ;  /* 0x0000000c0e007986 */ /* 0x0011e2000c101b08 */
[----:B------:R-:W-:-:S03]  /*0f30*/  IMAD.SHL.U32 R23, R11, 0x100, RZ ;  /* 0x000001000b177824 */ /* 0x000fc600078e00ff */
[----:B------:R-:W1:Y:S01]  /*0f40*/  LDS.64 R12, [R22+0x1000] ;  /* 0x00100000160c7984 */ /* 0x000e620000000a00 */
[----:B------:R-:W-:Y:S02]  /*0f50*/  LEA.HI R28, R11, R28, RZ, 0x8 ;  /* 0x0000001c0b1c7211 */ /* 0x000fe400078f40ff */
        /* <DEDUP_REMOVED lines=28> */
[----:B0-----:R0:W-:Y:S02]  /*1120*/  I2F.S16 R15, R13 ;  /* 0x0000000d000f7306 */ /* 0x0011e40000101400 */
[----:B------:R-:W-:Y:S01]  /*1130*/  LOP3.LUT R23, R23, 0xff00, RZ, 0xc0, !PT ;  /* 0x0000ff0017177812 */ /* 0x000fe200078ec0ff */
[----:B------:R-:W-:-:S03]  /*1140*/  IMAD.SHL.U32 R29, R12, 0x100, RZ ;  /* 0x000001000c1d7824 */ /* 0x000fc600078e00ff */
[C---:B------:R-:W-:Y:S02]  /*1150*/  LEA.HI R23, R12.reuse, R23, RZ, 0x8 ;  /* 0x000000170c177211 */ /* 0x040fe400078f40ff */
[----:B0-----:R-:W-:-:S04]  /*1160*/  LOP3.LUT R13, R12, 0xffff, RZ, 0xc0, !PT ;  /* 0x0000ffff0c0d7812 */ /* 0x001fc800078ec0ff */
[----:B------:R-:W-:Y:S01]  /*1170*/  SHF.R.U32.HI R12, RZ, 0x8, R13 ;  /* 0x00000008ff0c7819 */ /* 0x000fe2000001160d */
[----:B------:R1:W0:Y:S03]  /*1180*/  I2F.S16 R14, R28 ;  /* 0x0000001c000e7306 */ /* 0x0002260000101400 */
[----:B------:R-:W-:Y:S02]  /*1190*/  LOP3.LUT R29, R29, R12, RZ, 0xfc, !PT ;  /* 0x0000000c1d1d7212 */ /* 0x000fe400078efcff */
[----:B------:R-:W2:Y:S01]  /*11a0*/  LDS.64 R12, [R22+0x1800] ;  /* 0x00180000160c7984 */ /* 0x000ea20000000a00 */
[----:B------:R-:W-:-:S04]  /*11b0*/  VIADD R17, R3, 0xffad0000 ;  /* 0xffad000003117836 */ /* 0x000fc80000000000 */
[----:B------:R-:W-:Y:S01]  /*11c0*/  IMAD.WIDE.U32 R16, R17, 0x8, R18 ;  /* 0x0000000811107825 */ /* 0x000fe200078e0012 */
[----:B-1----:R-:W-:-:S04]  /*11d0*/  SHF.R.U32.HI R28, RZ, 0x8, R11 ;  /* 0x00000008ff1c7819 */ /* 0x002fc8000001160b */
[----:B0-----:R0:W-:Y:S01]  /*11e0*/  STG.E.64 desc[UR8][R16.64], R14 ;  /* 0x0000000e10007986 */ /* 0x0011e2000c101b08 */
[----:B------:R-:W-:Y:S01]  /*11f0*/  LOP3.LUT R28, R28, 0xff00, RZ, 0xc0, !PT ;  /* 0x0000ff001c1c7812 */ /* 0x000fe200078ec0ff */
[----:B0-----:R0:W-:Y:S01]  /*1200*/  I2F.S16 R14, R23 ;  /* 0x00000017000e7306 */ /* 0x0011e20000101400 */
[C---:B------:R-:W-:Y:S02]  /*1210*/  LOP3.LUT R17, R11.reuse, 0xffff, RZ, 0xc0, !PT ;  /* 0x0000ffff0b117812 */ /* 0x040fe400078ec0ff */
[----:B------:R-:W-:-:S05]  /*1220*/  LEA.HI R16, R11, R28, RZ, 0x8 ;  /* 0x0000001c0b107211 */ /* 0x000fca00078f40ff */
[----:B------:R1:W3:Y:S01]  /*1230*/  I2F.S16 R15, R29 ;  /* 0x0000001d000f7306 */ /* 0x0002e20000101400 */
[----:B------:R-:W-:Y:S01]  /*1240*/  IMAD.SHL.U32 R28, R11, 0x100, RZ ;  /* 0x000001000b1c7824 */ /* 0x000fe200078e00ff */
[----:B------:R-:W-:Y:S01]  /*1250*/  SHF.R.U32.HI R11, RZ, 0x8, R17 ;  /* 0x00000008ff0b7819 */ /* 0x000fe20000011611 */
[----:B0-----:R-:W-:-:S03]  /*1260*/  VIADD R23, R3, 0x10000 ;  /* 0x0001000003177836 */ /* 0x001fc60000000000 */
[----:B------:R-:W-:Y:S01]  /*1270*/  LOP3.LUT R11, R28, R11, RZ, 0xfc, !PT ;  /* 0x0000000b1c0b7212 */ /* 0x000fe200078efcff */
[----:B------:R-:W-:Y:S01]  /*1280*/  IMAD.WIDE.U32 R22, R23, 0x8, R18 ;  /* 0x0000000817167825 */ /* 0x000fe200078e0012 */
[----:B------:R-:W-:-:S03]  /*1290*/  SHF.R.U32.HI R28, RZ, 0x8, R10 ;  /* 0x00000008ff1c7819 */ /* 0x000fc6000001160a */
[----:B-1----:R-:W-:Y:S01]  /*12a0*/  VIADD R29, R3, 0xffad4000 ;  /* 0xffad4000031d7836 */ /* 0x002fe20000000000 */
[----:B------:R-:W-:Y:S01]  /*12b0*/  I2F.S16 R16, R16 ;  /* 0x0000001000107306 */ /* 0x000fe20000101400 */
[----:B---3--:R0:W-:Y:S07]  /*12c0*/  STG.E.64 desc[UR8][R22.64], R14 ;  /* 0x0000000e16007986 */ /* 0x0081ee000c101b08 */
[----:B------:R1:W3:Y:S01]  /*12d0*/  I2F.S16 R17, R11 ;  /* 0x0000000b00117306 */ /* 0x0002e20000101400 */
[----:B0-----:R-:W-:Y:S01]  /*12e0*/  IMAD.WIDE.U32 R14, R29, 0x8, R18 ;  /* 0x000000081d0e7825 */ /* 0x001fe200078e0012 */
[----:B------:R-:W-:-:S02]  /*12f0*/  LOP3.LUT R29, R28, 0xff00, RZ, 0xc0, !PT ;  /* 0x0000ff001c1d7812 */ /* 0x000fc400078ec0ff */
[C---:B-1----:R-:W-:Y:S01]  /*1300*/  LOP3.LUT R11, R10.reuse, 0xffff, RZ, 0xc0, !PT ;  /* 0x0000ffff0a0b7812 */ /* 0x042fe200078ec0ff */
[C---:B------:R-:W-:Y:S01]  /*1310*/  IMAD.SHL.U32 R28, R10.reuse, 0x100, RZ ;  /* 0x000001000a1c7824 */ /* 0x040fe200078e00ff */
[----:B------:R-:W-:Y:S02]  /*1320*/  LEA.HI R29, R10, R29, RZ, 0x8 ;  /* 0x0000001d0a1d7211 */ /* 0x000fe400078f40ff */
[----:B------:R-:W-:Y:S02]  /*1330*/  SHF.R.U32.HI R10, RZ, 0x8, R11 ;  /* 0x00000008ff0a7819 */ /* 0x000fe4000001160b */
[----:B--2---:R-:W-:Y:S02]  /*1340*/  SHF.R.U32.HI R11, RZ, 0x8, R13 ;  /* 0x00000008ff0b7819 */ /* 0x004fe4000001160d */
[----:B------:R-:W-:Y:S02]  /*1350*/  LOP3.LUT R28, R28, R10, RZ, 0xfc, !PT ;  /* 0x0000000a1c1c7212 */ /* 0x000fe400078efcff */
[----:B------:R-:W-:Y:S01]  /*1360*/  LOP3.LUT R10, R11, 0xff00, RZ, 0xc0, !PT ;  /* 0x0000ff000b0a7812 */ /* 0x000fe200078ec0ff */
[----:B---3--:R0:W-:Y:S01]  /*1370*/  STG.E.64 desc[UR8][R14.64], R16 ;  /* 0x000000100e007986 */ /* 0x0081e2000c101b08 */
[----:B------:R-:W-:-:S02]  /*1380*/  LOP3.LUT R11, R13, 0xffff, RZ, 0xc0, !PT ;  /* 0x0000ffff0d0b7812 */ /* 0x000fc400078ec0ff */
[C---:B------:R-:W-:Y:S02]  /*1390*/  LEA.HI R10, R13.reuse, R10, RZ, 0x8 ;  /* 0x0000000a0d0a7211 */ /* 0x040fe400078f40ff */
[----:B------:R-:W-:Y:S01]  /*13a0*/  SHF.R.U32.HI R11, RZ, 0x8, R11 ;  /* 0x00000008ff0b7819 */ /* 0x000fe2000001160b */
[----:B0-----:R-:W-:Y:S01]  /*13b0*/  IMAD.SHL.U32 R16, R13, 0x100, RZ ;  /* 0x000001000d107824 */ /* 0x001fe200078e00ff */
[----:B------:R-:W-:Y:S02]  /*13c0*/  SHF.R.U32.HI R13, RZ, 0x8, R12 ;  /* 0x00000008ff0d7819 */ /* 0x000fe4000001160c */
[----:B------:R-:W-:Y:S02]  /*13d0*/  LOP3.LUT R17, R12, 0xffff, RZ, 0xc0, !PT ;  /* 0x0000ffff0c117812 */ /* 0x000fe400078ec0ff */
[----:B------:R-:W-:Y:S02]  /*13e0*/  LOP3.LUT R13, R13, 0xff00, RZ, 0xc0, !PT ;  /* 0x0000ff000d0d7812 */ /* 0x000fe400078ec0ff */
[----:B------:R-:W-:Y:S01]  /*13f0*/  LOP3.LUT R11, R16, R11, RZ, 0xfc, !PT ;  /* 0x0000000b100b7212 */ /* 0x000fe200078efcff */
[C---:B------:R-:W-:Y:S01]  /*1400*/  IMAD.SHL.U32 R16, R12.reuse, 0x100, RZ ;  /* 0x000001000c107824 */ /* 0x040fe200078e00ff */
[----:B------:R-:W-:-:S02]  /*1410*/  LEA.HI R22, R12, R13, RZ, 0x8 ;  /* 0x0000000d0c167211 */ /* 0x000fc400078f40ff */
[----:B------:R-:W-:Y:S01]  /*1420*/  SHF.R.U32.HI R13, RZ, 0x8, R17 ;  /* 0x00000008ff0d7819 */ /* 0x000fe20000011611 */
[----:B------:R0:W-:Y:S03]  /*1430*/  I2F.S16 R14, R29 ;  /* 0x0000001d000e7306 */ /* 0x0001e60000101400 */
[----:B------:R-:W-:-:S05]  /*1440*/  LOP3.LUT R13, R16, R13, RZ, 0xfc, !PT ;  /* 0x0000000d100d7212 */ /* 0x000fca00078efcff */
[----:B------:R-:W1:Y:S01]  /*1450*/  I2F.S16 R15, R28 ;  /* 0x0000001c000f7306 */ /* 0x000e620000101400 */
[----:B------:R-:W-:-:S07]  /*1460*/  VIADD R17, R3, 0x14000 ;  /* 0x0001400003117836 */ /* 0x000fce0000000000 */
[----:B------:R-:W-:Y:S01]  /*1470*/  I2F.S16 R10, R10 ;  /* 0x0000000a000a7306 */ /* 0x000fe20000101400 */
[----:B------:R-:W-:-:S07]  /*1480*/  IMAD.WIDE.U32 R16, R17, 0x8, R18 ;  /* 0x0000000811107825 */ /* 0x000fce00078e0012 */
[----:B------:R-:W2:Y:S01]  /*1490*/  I2F.S16 R11, R11 ;  /* 0x0000000b000b7306 */ /* 0x000ea20000101400 */
[----:B0-----:R-:W-:-:S07]  /*14a0*/  VIADD R29, R3, 0xffad8000 ;  /* 0xffad8000031d7836 */ /* 0x001fce0000000000 */
[----:B------:R-:W-:Y:S01]  /*14b0*/  I2F.S16 R12, R22 ;  /* 0x00000016000c7306 */ /* 0x000fe20000101400 */
[----:B------:R-:W-:-:S07]  /*14c0*/  VIADD R23, R3, 0x18000 ;  /* 0x0001800003177836 */ /* 0x000fce0000000000 */
[----:B------:R-:W0:Y:S01]  /*14d0*/  I2F.S16 R13, R13 ;  /* 0x0000000d000d7306 */ /* 0x000e220000101400 */
[----:B-1----:R1:W-:Y:S01]  /*14e0*/  STG.E.64 desc[UR8][R16.64], R14 ;  /* 0x0000000e10007986 */ /* 0x0023e2000c101b08 */
[----:B------:R-:W-:Y:S01]  /*14f0*/  UIADD3 UR4, UPT, UPT, UR4, 0x80, URZ ;  /* 0x0000008004047890 */ /* 0x000fe2000fffe0ff */
[----:B-1----:R-:W-:-:S04]  /*1500*/  IMAD.WIDE.U32 R14, R29, 0x8, R18 ;  /* 0x000000081d0e7825 */ /* 0x002fc800078e0012 */
[----:B------:R-:W-:Y:S01]  /*1510*/  IMAD.WIDE.U32 R18, R23, 0x8, R18 ;  /* 0x0000000817127825 */ /* 0x000fe200078e0012 */
[----:B--2---:R1:W-:Y:S04]  /*1520*/  STG.E.64 desc[UR8][R14.64], R10 ;  /* 0x0000000a0e007986 */ /* 0x0043e8000c101b08 */
[----:B0-----:R1:W-:Y:S01]  /*1530*/  STG.E.64 desc[UR8][R18.64], R12 ;  /* 0x0000000c12007986 */ /* 0x0013e2000c101b08 */
[----:B------:R-:W-:Y:S01]  /*1540*/  UISETP.NE.AND UP0, UPT, UR4, 0x544000, UPT ;  /* 0x005440000400788c */ /* 0x000fe2000bf05270 */
[----:B------:R-:W-:Y:S02]  /*1550*/  VIADD R21, R21, 0x380 ;  /* 0x0000038015157836 */ /* 0x000fe40000000000 */
[----:B------:R-:W-:-:S06]  /*1560*/  VIADD R3, R3, 0x80 ;  /* 0x0000008003037836 */ /* 0x000fcc0000000000 */
[----:B------:R-:W-:Y:S05]  /*1570*/  BRA.U UP0, `(.L_x_16) ;  /* 0xfffffff100c07547 */ /* 0x000fea000b83ffff */
[----:B------:R-:W-:Y:S05]  /*1580*/  EXIT ;  /* 0x000000000000794d */ /* 0x000fea0003800000 */
.L_x_17:
        /* <DEDUP_REMOVED lines=15> */
.L_x_29:


//--------------------- .text._Z10unpack_newPKjP6float2 --------------------------
	.section	.text._Z10unpack_newPKjP6float2,"ax",@progbits
	.align	128
        .global         _Z10unpack_newPKjP6float2
        .type           _Z10unpack_newPKjP6float2,@function
        .size           _Z10unpack_newPKjP6float2,(.L_x_30 - _Z10unpack_newPKjP6float2)
        .other          _Z10unpack_newPKjP6float2,@"STO_CUDA_ENTRY STV_DEFAULT"
_Z10unpack_newPKjP6float2:
.text._Z10unpack_newPKjP6float2:
[----:B------:R-:W-:Y:S01]  /*0000*/  LDC R1, c[0x0][0x37c] ;  /* 0x0000df00ff017b82 */ /* 0x000fe20000000800 */
[----:B------:R-:W0:Y:S07]  /*0010*/  S2R R0, SR_TID.X ;  /* 0x0000000000007919 */ /* 0x000e2e0000002100 */
[----:B------:R-:W0:Y:S01]  /*0020*/  LDC R3, c[0x0][0x360] ;  /* 0x0000d800ff037b82 */ /* 0x000e220000000800 */
[----:B------:R-:W-:Y:S01]  /*0030*/  UMOV UR4, 0x400 ;  /* 0x0000040000047882 */ /* 0x000fe20000000000 */
[----:B------:R-:W1:Y:S01]  /*0040*/  LDCU.64 UR6, c[0x0][0x358] ;  /* 0x00006b00ff0677ac */ /* 0x000e620008000a00 */
[----:B------:R-:W2:Y:S05]  /*0050*/  S2R R23, SR_CTAID.X ;  /* 0x0000000000177919 */ /* 0x000eaa0000002500 */
[----:B------:R-:W3:Y:S08]  /*0060*/  S2UR UR5, SR_CgaCtaId ;  /* 0x00000000000579c3 */ /* 0x000ef00000008800 */
[----:B------:R-:W4:Y:S01]  /*0070*/  LDC.64 R24, c[0x0][0x380] ;  /* 0x0000e000ff187b82 */ /* 0x000f220000000a00 */
[----:B0-----:R-:W-:Y:S01]  /*0080*/  IMAD.IADD R4, R3, 0x1, R0 ;  /* 0x0000000103047824 */ /* 0x001fe200078e0200 */
[----:B------:R-:W-:Y:S01]  /*0090*/  LOP3.LUT R5, R0, 0xffff, RZ, 0xc0, !PT ;  /* 0x0000ffff00057812 */ /* 0x000fe200078ec0ff */
[----:B---3--:R-:W-:-:S02]  /*00a0*/  ULEA UR4, UR5, UR4, 0x18 ;  /* 0x0000000405047291 */ /* 0x008fc4000f8ec0ff */
[C---:B------:R-:W-:Y:S01]  /*00b0*/  IMAD.IADD R12, R4.reuse, 0x1, R3 ;  /* 0x00000001040c7824 */ /* 0x040fe200078e0203 */
[----:B------:R-:W-:Y:S01]  /*00c0*/  LOP3.LUT R2, R4, 0xffff, RZ, 0xc0, !PT ;  /* 0x0000ffff04027812 */ /* 0x000fe200078ec0ff */
[----:B------:R-:W-:Y:S01]  /*00d0*/  IMAD R5, R5, 0x2493, RZ ;  /* 0x0000249305057824 */ /* 0x000fe200078e02ff */
[----:B------:R-:W-:Y:S02]  /*00e0*/  UMOV UR5, 0x540000 ;  /* 0x0054000000057882 */ /* 0x000fe40000000000 */
[----:B------:R-:W-:Y:S01]  /*00f0*/  LOP3.LUT R6, R12, 0xffff, RZ, 0xc0, !PT ;  /* 0x0000ffff0c067812 */ /* 0x000fe200078ec0ff */
[----:B------:R-:W-:Y:S02]  /*0100*/  IMAD R15, R2, 0x2493, RZ ;  /* 0x00002493020f7824 */ /* 0x000fe400078e02ff */
[----:B------:R-:W-:Y:S02]  /*0110*/  IMAD.SHL.U32 R2, R0, 0x80, RZ ;  /* 0x0000008000027824 */ /* 0x000fe400078e00ff */
[----:B------:R-:W-:Y:S01]  /*0120*/  IMAD R6, R6, 0x2493, RZ ;  /* 0x0000249306067824 */ /* 0x000fe200078e02ff */
[----:B------:R-:W-:Y:S01]  /*0130*/  SHF.R.U32.HI R15, RZ, 0x10, R15 ;  /* 0x00000010ff0f7819 */ /* 0x000fe2000001160f */
[----:B----4-:R-:W-:Y:S01]  /*0140*/  IMAD.WIDE.U32 R26, R3, 0x30, R24 ;  /* 0x00000030031a7825 */ /* 0x010fe200078e0018 */
[----:B------:R-:W-:-:S02]  /*0150*/  PRMT R8, R2, 0x9910, RZ ;  /* 0x0000991002087816 */ /* 0x000fc400000000ff */
[----:B------:R-:W-:Y:S01]  /*0160*/  SHF.R.U32.HI R7, RZ, 0x10, R6 ;  /* 0x00000010ff077819 */ /* 0x000fe20000011606 */
[----:B------:R-:W-:Y:S01]  /*0170*/  IMAD.MOV R9, RZ, RZ, -R15 ;  /* 0x000000ffff097224 */ /* 0x000fe200078e0a0f */
[----:B------:R-:W-:Y:S01]  /*0180*/  SHF.R.U32.HI R2, RZ, 0x10, R5 ;  /* 0x00000010ff027819 */ /* 0x000fe20000011605 */
[----:B------:R-:W-:Y:S02]  /*0190*/  IMAD.MOV.U32 R5, RZ, RZ, R8 ;  /* 0x000000ffff057224 */ /* 0x000fe400078e0008 */
[----:B------:R-:W-:Y:S01]  /*01a0*/  IMAD.MOV R6, RZ, RZ, -R7 ;  /* 0x000000ffff067224 */ /* 0x000fe200078e0a07 */
[----:B------:R-:W-:Y:S01]  /*01b0*/  PRMT R9, R9, 0x7710, RZ ;  /* 0x0000771009097816 */ /* 0x000fe200000000ff */
[----:B------:R-:W-:Y:S01]  /*01c0*/  IMAD.IADD R8, R12, 0x1, R3 ;  /* 0x000000010c087824 */ /* 0x000fe200078e0203 */
[----:B------:R-:W-:-:S03]  /*01d0*/  PRMT R10, R2, 0x9910, RZ ;  /* 0x00009910020a7816 */ /* 0x000fc600000000ff */
[----:B------:R-:W-:Y:S01]  /*01e0*/  IMAD.IADD R2, R4, 0x1, R9 ;  /* 0x0000000104027824 */ /* 0x000fe200078e0209 */
[----:B------:R-:W-:Y:S02]  /*01f0*/  PRMT R9, R6, 0x7710, RZ ;  /* 0x0000771006097816 */ /* 0x000fe400000000ff */
[----:B------:R-:W-:Y:S02]  /*0200*/  LOP3.LUT R11, R8, 0xffff, RZ, 0xc0, !PT ;  /* 0x0000ffff080b7812 */ /* 0x000fe400078ec0ff */
[----:B------:R-:W-:Y:S01]  /*0210*/  LOP3.LUT R14, R2, 0xffff, RZ, 0xc0, !PT ;  /* 0x0000ffff020e7812 */ /* 0x000fe200078ec0ff */
[----:B------:R-:W-:Y:S02]  /*0220*/  IMAD.IADD R6, R12, 0x1, R9 ;  /* 0x000000010c067824 */ /* 0x000fe400078e0209 */
[----:B------:R-:W-:Y:S01]  /*0230*/  IMAD R2, R10, -0x37f, R5 ;  /* 0xfffffc810a027824 */ /* 0x000fe200078e0205 */
[----:B------:R-:W-:Y:S01]  /*0240*/  LEA.HI R15, R14, R15, RZ, 0x1f ;  /* 0x0000000f0e0f7211 */ /* 0x000fe200078ff8ff */
[--C-:B------:R-:W-:Y:S01]  /*0250*/  IMAD.IADD R10, R8, 0x1, R3.reuse ;  /* 0x00000001080a7824 */ /* 0x100fe200078e0203 */
[----:B------:R-:W-:Y:S01]  /*0260*/  LOP3.LUT R14, R6, 0xffff, RZ, 0xc0, !PT ;  /* 0x0000ffff060e7812 */ /* 0x000fe200078ec0ff */
[----:B------:R-:W-:Y:S01]  /*0270*/  IMAD R9, R11, 0x2493, RZ ;  /* 0x000024930b097824 */ /* 0x000fe200078e02ff */
[----:B------:R-:W-:Y:S01]  /*0280*/  LOP3.LUT R15, R15, 0xffff, RZ, 0xc0, !PT ;  /* 0x0000ffff0f0f7812 */ /* 0x000fe200078ec0ff */
[C---:B------:R-:W-:Y:S01]  /*0290*/  IMAD.IADD R6, R10.reuse, 0x1, R3 ;  /* 0x000000010a067824 */ /* 0x040fe200078e0203 */
[----:B------:R-:W-:Y:S01]  /*02a0*/  LOP3.LUT R11, R10, 0xffff, RZ, 0xc0, !PT ;  /* 0x0000ffff0a0b7812 */ /* 0x000fe200078ec0ff */
[----:B------:R-:W-:Y:S01]  /*02b0*/  IMAD.SHL.U32 R5, R4, 0x80, RZ ;  /* 0x0000008004057824 */ /* 0x000fe200078e00ff */
[----:B------:R-:W-:Y:S01]  /*02c0*/  SHF.R.U32.HI R9, RZ, 0x10, R9 ;  /* 0x00000010ff097819 */ /* 0x000fe20000011609 */
[C---:B------:R-:W-:Y:S01]  /*02d0*/  IMAD.IADD R4, R6.reuse, 0x1, R3 ;  /* 0x0000000106047824 */ /* 0x040fe200078e0203 */
[----:B------:R-:W-:Y:S01]  /*02e0*/  LOP3.LUT R13, R6, 0xffff, RZ, 0xc0, !PT ;  /* 0x0000ffff060d7812 */ /* 0x000fe200078ec0ff */
[----:B------:R-:W-:Y:S01]  /*02f0*/  IMAD R11, R11, 0x2493, RZ ;  /* 0x000024930b0b7824 */ /* 0x000fe200078e02ff */
[----:B------:R-:W-:Y:S01]  /*0300*/  LEA.HI R7, R14, R7, RZ, 0x1f ;  /* 0x000000070e077211 */ /* 0x000fe200078ff8ff */
[----:B------:R-:W-:Y:S01]  /*0310*/  IMAD.MOV R17, RZ, RZ, -R9 ;  /* 0x000000ffff117224 */ /* 0x000fe200078e0a09 */
[----:B------:R-:W-:Y:S01]  /*0320*/  LOP3.LUT R16, R4, 0xffff, RZ, 0xc0, !PT ;  /* 0x0000ffff04107812 */ /* 0x000fe200078ec0ff */
[----:B------:R-:W-:Y:S01]  /*0330*/  IMAD R14, R13, 0x2493, RZ ;  /* 0x000024930d0e7824 */ /* 0x000fe200078e02ff */
[----:B------:R-:W-:Y:S01]  /*0340*/  SHF.R.U32.HI R11, RZ, 0x10, R11 ;  /* 0x00000010ff0b7819 */ /* 0x000fe2000001160b */
[----:B------:R-:W-:Y:S01]  /*0350*/  IMAD.SHL.U32 R12, R12, 0x80, RZ ;  /* 0x000000800c0c7824 */ /* 0x000fe200078e00ff */
[----:B------:R-:W-:Y:S01]  /*0360*/  PRMT R13, R17, 0x7710, RZ ;  /* 0x00007710110d7816 */ /* 0x000fe200000000ff */
[----:B------:R-:W-:Y:S01]  /*0370*/  IMAD R18, R16, 0x2493, RZ ;  /* 0x0000249310127824 */ /* 0x000fe200078e02ff */
[----:B------:R-:W-:Y:S01]  /*0380*/  SHF.R.U32.HI R14, RZ, 0x10, R14 ;  /* 0x00000010ff0e7819 */ /* 0x000fe2000001160e */
[----:B------:R-:W-:Y:S01]  /*0390*/  IMAD.MOV R17, RZ, RZ, -R11 ;  /* 0x000000ffff117224 */ /* 0x000fe200078e0a0b */
[----:B------:R-:W-:Y:S01]  /*03a0*/  SHF.R.U32.HI R15, RZ, 0x2, R15 ;  /* 0x00000002ff0f7819 */ /* 0x000fe2000001160f */
[C---:B------:R-:W-:Y:S01]  /*03b0*/  IMAD.IADD R16, R8.reuse, 0x1, R13 ;  /* 0x0000000108107824 */ /* 0x040fe200078e020d */
[----:B------:R-:W-:Y:S01]  /*03c0*/  SHF.R.U32.HI R13, RZ, 0x10, R18 ;  /* 0x00000010ff0d7819 */ /* 0x000fe20000011612 */
[----:B------:R-:W-:Y:S01]  /*03d0*/  IMAD.MOV R19, RZ, RZ, -R14 ;  /* 0x000000ffff137224 */ /* 0x000fe200078e0a0e */
[----:B------:R-:W-:Y:S01]  /*03e0*/  PRMT R17, R17, 0x7710, RZ ;  /* 0x0000771011117816 */ /* 0x000fe200000000ff */
[----:B------:R-:W-:Y:S01]  /*03f0*/  IMAD.SHL.U32 R8, R8, 0x80, RZ ;  /* 0x0000008008087824 */ /* 0x000fe200078e00ff */
[----:B------:R-:W-:Y:S01]  /*0400*/  LOP3.LUT R18, R16, 0xffff, RZ, 0xc0, !PT ;  /* 0x0000ffff10127812 */ /* 0x000fe200078ec0ff */
[----:B------:R-:W-:Y:S01]  /*0410*/  IMAD.MOV R21, RZ, RZ, -R13 ;  /* 0x000000ffff157224 */ /* 0x000fe200078e0a0d */
[----:B------:R-:W-:Y:S01]  /*0420*/  PRMT R19, R19, 0x7710, RZ ;  /* 0x0000771013137816 */ /* 0x000fe200000000ff */
[----:B------:R-:W-:Y:S01]  /*0430*/  IMAD.IADD R16, R10, 0x1, R17 ;  /* 0x000000010a107824 */ /* 0x000fe200078e0211 */
[----:B------:R-:W-:Y:S01]  /*0440*/  LEA.HI R9, R18, R9, RZ, 0x1f ;  /* 0x0000000912097211 */ /* 0x000fe200078ff8ff */
[----:B------:R-:W-:Y:S01]  /*0450*/  IMAD.SHL.U32 R10, R10, 0x80, RZ ;  /* 0x000000800a0a7824 */ /* 0x000fe200078e00ff */
[----:B------:R-:W-:Y:S01]  /*0460*/  PRMT R21, R21, 0x7710, RZ ;  /* 0x0000771015157816 */ /* 0x000fe200000000ff */
[----:B------:R-:W-:Y:S01]  /*0470*/  IMAD.IADD R17, R6, 0x1, R19 ;  /* 0x0000000106117824 */ /* 0x000fe200078e0213 */
[----:B------:R-:W-:-:S02]  /*0480*/  PRMT R19, R15, 0x9910, RZ ;  /* 0x000099100f137816 */ /* 0x000fc400000000ff */
[----:B------:R-:W-:Y:S01]  /*0490*/  PRMT R5, R5, 0x9910, RZ ;  /* 0x0000991005057816 */ /* 0x000fe200000000ff */
[----:B------:R-:W-:Y:S01]  /*04a0*/  IMAD.IADD R15, R4, 0x1, R21 ;  /* 0x00000001040f7824 */ /* 0x000fe200078e0215 */
[----:B------:R-:W-:Y:S02]  /*04b0*/  LOP3.LUT R17, R17, 0xffff, RZ, 0xc0, !PT ;  /* 0x0000ffff11117812 */ /* 0x000fe400078ec0ff */
[----:B------:R-:W-:Y:S01]  /*04c0*/  LOP3.LUT R20, R16, 0xffff, RZ, 0xc0, !PT ;  /* 0x0000ffff10147812 */ /* 0x000fe200078ec0ff */
[----:B------:R-:W-:Y:S01]  /*04d0*/  IMAD.MOV.U32 R16, RZ, RZ, R19 ;  /* 0x000000ffff107224 */ /* 0x000fe200078e0013 */
[----:B------:R-:W-:Y:S02]  /*04e0*/  LOP3.LUT R18, R15, 0xffff, RZ, 0xc0, !PT ;  /* 0x0000ffff0f127812 */ /* 0x000fe400078ec0ff */
[----:B------:R-:W-:Y:S01]  /*04f0*/  LEA.HI R14, R17, R14, RZ, 0x1f ;  /* 0x0000000e110e7211 */ /* 0x000fe200078ff8ff */
[----:B------:R-:W-:Y:S01]  /*0500*/  IMAD R5, R16, -0x37f, R5 ;  /* 0xfffffc8110057824 */ /* 0x000fe200078e0205 */
[----:B------:R-:W-:-:S02]  /*0510*/  LEA.HI R15, R18, R13, RZ, 0x1f ;  /* 0x0000000d120f7211 */ /* 0x000fc400078ff8ff */
[----:B------:R-:W-:Y:S02]  /*0520*/  LOP3.LUT R14, R14, 0xffff, RZ, 0xc0, !PT ;  /* 0x0000ffff0e0e7812 */ /* 0x000fe400078ec0ff */
[----:B------:R-:W-:Y:S02]  /*0530*/  PRMT R13, R12, 0x9910, RZ ;  /* 0x000099100c0d7816 */ /* 0x000fe400000000ff */
[----:B------:R-:W-:Y:S02]  /*0540*/  LOP3.LUT R15, R15, 0xffff, RZ, 0xc0, !PT ;  /* 0x0000ffff0f0f7812 */ /* 0x000fe400078ec0ff */
[----:B------:R-:W-:Y:S02]  /*0550*/  PRMT R12, R10, 0x9910, RZ ;  /* 0x000099100a0c7816 */ /* 0x000fe400000000ff */
[----:B------:R-:W-:Y:S02]  /*0560*/  SHF.R.U32.HI R10, RZ, 0x2, R14 ;  /* 0x00000002ff0a7819 */ /* 0x000fe4000001160e */
[----:B------:R-:W-:-:S02]  /*0570*/  LOP3.LUT R14, R7, 0xffff, RZ, 0xc0, !PT ;  /* 0x0000ffff070e7812 */ /* 0x000fc400078ec0ff */
[----:B------:R-:W-:Y:S02]  /*0580*/  SHF.R.U32.HI R7, RZ, 0x2, R15 ;  /* 0x00000002ff077819 */ /* 0x000fe4000001160f */
[----:B------:R-:W-:Y:S02]  /*0590*/  LOP3.LUT R15, R9, 0xffff, RZ, 0xc0, !PT ;  /* 0x0000ffff090f7812 */ /* 0x000fe400078ec0ff */
[----:B------:R-:W-:Y:S02]  /*05a0*/  LEA.HI R11, R20, R11, RZ, 0x1f ;  /* 0x0000000b140b7211 */ /* 0x000fe400078ff8ff */
[----:B------:R-:W-:Y:S02]  /*05b0*/  PRMT R16, R10, 0x9910, RZ ;  /* 0x000099100a107816 */ /* 0x000fe400000000ff */
[----:B------:R-:W-:Y:S02]  /*05c0*/  SHF.R.U32.HI R9, RZ, 0x2, R14 ;  /* 0x00000002ff097819 */ /* 0x000fe4000001160e */
[----:B------:R-:W-:-:S02]  /*05d0*/  PRMT R17, R7, 0x9910, RZ ;  /* 0x0000991007117816 */ /* 0x000fc400000000ff */
[----:B------:R-:W-:Y:S02]  /*05e0*/  SHF.R.U32.HI R14, RZ, 0x2, R15 ;  /* 0x00000002ff0e7819 */ /* 0x000fe4000001160f */
[----:B------:R-:W-:Y:S01]  /*05f0*/  LOP3.LUT R15, R11, 0xffff, RZ, 0xc0, !PT ;  /* 0x0000ffff0b0f7812 */ /* 0x000fe200078ec0ff */
[----:B------:R-:W-:Y:S01]  /*0600*/  IMAD R11, R16, 0x7, RZ ;  /* 0x00000007100b7824 */ /* 0x000fe200078e02ff */
[----:B------:R-:W-:Y:S01]  /*0610*/  PRMT R18, R14, 0x9910, RZ ;  /* 0x000099100e127816 */ /* 0x000fe200000000ff */
[----:B------:R-:W-:Y:S01]  /*0620*/  IMAD.MOV.U32 R16, RZ, RZ, R17 ;  /* 0x000000ffff107224 */ /* 0x000fe200078e0011 */
[----:B------:R-:W-:Y:S01]  /*0630*/  PRMT R17, R9, 0x9910, RZ ;  /* 0x0000991009117816 */ /* 0x000fe200000000ff */
[----:B------:R-:W-:Y:S01]  /*0640*/  IMAD.MOV R19, RZ, RZ, -R11 ;  /* 0x000000ffff137224 */ /* 0x000fe200078e0a0b */
[----:B------:R-:W-:Y:S01]  /*0650*/  SHF.R.U32.HI R9, RZ, 0x2, R15 ;  /* 0x00000002ff097819 */ /* 0x000fe2000001160f */
[----:B------:R-:W-:Y:S01]  /*0660*/  IMAD R11, R16, 0x7, RZ ;  /* 0x00000007100b7824 */ /* 0x000fe200078e02ff */
[----:B------:R-:W-:Y:S01]  /*0670*/  PRMT R8, R8, 0x9910, RZ ;  /* 0x0000991008087816 */ /* 0x000fe200000000ff */
[----:B------:R-:W-:Y:S01]  /*0680*/  IMAD.MOV.U32 R14, RZ, RZ, R17 ;  /* 0x000000ffff0e7224 */ /* 0x000fe200078e0011 */
[----:B------:R-:W-:Y:S01]  /*0690*/  PRMT R17, R19, 0x7710, RZ ;  /* 0x0000771013117816 */ /* 0x000fe200000000ff */
[----:B------:R-:W-:Y:S01]  /*06a0*/  IMAD.MOV R16, RZ, RZ, -R11 ;  /* 0x000000ffff107224 */ /* 0x000fe200078e0a0b */
[----:B------:R-:W-:Y:S01]  /*06b0*/  PRMT R15, R9, 0x9910, RZ ;  /* 0x00009910090f7816 */ /* 0x000fe200000000ff */
[----:B------:R-:W-:-:S02]  /*06c0*/  IMAD.MOV.U32 R9, RZ, RZ, R18 ;  /* 0x000000ffff097224 */ /* 0x000fc400078e0012 */
[----:B------:R-:W-:Y:S01]  /*06d0*/  IMAD.IADD R11, R6, 0x1, R17 ;  /* 0x00000001060b7824 */ /* 0x000fe200078e0211 */
[----:B------:R-:W-:Y:S01]  /*06e0*/  PRMT R17, R16, 0x7710, RZ ;  /* 0x0000771010117816 */ /* 0x000fe200000000ff */
[----:B------:R-:W-:Y:S01]  /*06f0*/  IMAD R8, R9, -0x37f, R8 ;  /* 0xfffffc8109087824 */ /* 0x000fe200078e0208 */
[----:B------:R-:W-:Y:S01]  /*0700*/  LOP3.LUT R6, R2, 0xffff, RZ, 0xc0, !PT ;  /* 0x0000ffff02067812 */ /* 0x000fe200078ec0ff */
[----:B------:R-:W-:Y:S02]  /*0710*/  IMAD R10, R11, 0x80, R10 ;  /* 0x000000800b0a7824 */ /* 0x000fe400078e020a */
[----:B------:R-:W-:Y:S01]  /*0720*/  IMAD.IADD R4, R4, 0x1, R17 ;  /* 0x0000000104047824 */ /* 0x000fe200078e0211 */
[----:B------:R-:W-:Y:S01]  /*0730*/  LOP3.LUT R8, R8, 0xffff, RZ, 0xc0, !PT ;  /* 0x0000ffff08087812 */ /* 0x000fe200078ec0ff */
[----:B--2---:R-:W-:Y:S01]  /*0740*/  IMAD R11, R23, 0x1c000, RZ ;  /* 0x0001c000170b7824 */ /* 0x004fe200078e02ff */
[----:B------:R-:W-:Y:S01]  /*0750*/  LOP3.LUT R10, R10, 0xffff, RZ, 0xc0, !PT ;  /* 0x0000ffff0a0a7812 */ /* 0x000fe200078ec0ff */
[----:B------:R-:W-:Y:S01]  /*0760*/  IMAD R13, R14, -0x37f, R13 ;  /* 0xfffffc810e0d7824 */ /* 0x000fe200078e020d */
[----:B------:R-:W-:Y:S01]  /*0770*/  LEA R8, R8, UR4, 0x2 ;  /* 0x0000000408087c11 */ /* 0x000fe2000f8e10ff */
[----:B------:R-:W-:Y:S01]  /*0780*/  IMAD R9, R15, -0x37f, R12 ;  /* 0xfffffc810f097824 */ /* 0x000fe200078e020c */
[----:B------:R-:W-:Y:S01]  /*0790*/  LOP3.LUT R11, R0, R11, RZ, 0xfc, !PT ;  /* 0x0000000b000b7212 */ /* 0x000fe200078efcff */
[----:B------:R-:W-:Y:S01]  /*07a0*/  IMAD R4, R4, 0x80, R7 ;  /* 0x0000008004047824 */ /* 0x000fe200078e0207 */
[----:B------:R-:W-:Y:S01]  /*07b0*/  LOP3.LUT R7, R5, 0xffff, RZ, 0xc0, !PT ;  /* 0x0000ffff05077812 */ /* 0x000fe200078ec0ff */
[----:B------:R-:W-:Y:S01]  /*07c0*/  IMAD R23, R23, 0x380, R0 ;  /* 0x0000038017177824 */ /* 0x000fe200078e0200 */
        /* <DEDUP_REMOVED lines=9> */
[----:B-1----:R-:W-:-:S07]  /*0860*/  LEA R4, R4, UR4, 0x2 ;  /* 0x0000000404047c11 */ /* 0x002fce000f8e10ff */
.L_x_18:
[----:B------:R-:W-:-:S04]  /*0870*/  IMAD.WIDE R16, R23, 0x8, R24 ;  /* 0x0000000817107825 */ /* 0x000fc800078e0218 */
[C-C-:B------:R-:W-:Y:S02]  /*0880*/  IMAD.WIDE.U32 R10, R3.reuse, 0x8, R24.reuse ;  /* 0x00000008030a7825 */ /* 0x140fe400078e0018 */
[----:B------:R-:W2:Y:S02]  /*0890*/  LDG.E.64.CONSTANT R16, desc[UR6][R16.64] ;  /* 0x0000000610107981 */ /* 0x000ea4000c1e9b00 */
[----:B------:R-:W-:-:S04]  /*08a0*/  IMAD.WIDE.U32 R12, R3, 0x10, R24 ;  /* 0x00000010030c7825 */ /* 0x000fc800078e0018 */
[----:B------:R-:W-:-:S04]  /*08b0*/  IMAD.WIDE.U32 R14, R3, 0x18, R24 ;  /* 0x00000018030e7825 */ /* 0x000fc800078e0018 */
[----:B------:R-:W-:-:S04]  /*08c0*/  IMAD.WIDE.U32 R28, R3, 0x20, R24 ;  /* 0x00000020031c7825 */ /* 0x000fc800078e0018 */
[----:B------:R-:W-:-:S04]  /*08d0*/  IMAD.WIDE.U32 R18, R3, 0x28, R24 ;  /* 0x0000002803127825 */ /* 0x000fc800078e0018 */
[----:B------:R-:W-:-:S04]  /*08e0*/  IMAD.WIDE R10, R23, 0x8, R10 ;  /* 0x00000008170a7825 */ /* 0x000fc800078e020a */
[C---:B------:R-:W-:Y:S02]  /*08f0*/  IMAD.WIDE R12, R23.reuse, 0x8, R12 ;  /* 0x00000008170c7825 */ /* 0x040fe400078e020c */
[----:B------:R-:W3:Y:S02]  /*0900*/  LDG.E.64.CONSTANT R10, desc[UR6][R10.64] ;  /* 0x000000060a0a7981 */ /* 0x000ee4000c1e9b00 */
[C---:B------:R-:W-:Y:S02]  /*0910*/  IMAD.WIDE R14, R23.reuse, 0x8, R14 ;  /* 0x00000008170e7825 */ /* 0x040fe400078e020e */
[----:B------:R-:W4:Y:S02]  /*0920*/  LDG.E.64.CONSTANT R12, desc[UR6][R12.64] ;  /* 0x000000060c0c7981 */ /* 0x000f24000c1e9b00 */
[C---:B------:R-:W-:Y:S02]  /*0930*/  IMAD.WIDE R28, R23.reuse, 0x8, R28 ;  /* 0x00000008171c7825 */ /* 0x040fe400078e021c */
[----:B------:R-:W5:Y:S02]  /*0940*/  LDG.E.64.CONSTANT R14, desc[UR6][R14.64] ;  /* 0x000000060e0e7981 */ /* 0x000f64000c1e9b00 */
[----:B------:R-:W-:-:S04]  /*0950*/  IMAD.WIDE R18, R23, 0x8, R18 ;  /* 0x0000000817127825 */ /* 0x000fc800078e0212 */
[----:B------:R-:W-:Y:S02]  /*0960*/  IMAD.WIDE R20, R23, 0x8, R26 ;  /* 0x0000000817147825 */ /* 0x000fe400078e021a */
[----:B------:R-:W5:Y:S04]  /*0970*/  LDG.E.64.CONSTANT R18, desc[UR6][R18.64] ;  /* 0x0000000612127981 */ /* 0x000f68000c1e9b00 */
[----:B------:R-:W5:Y:S04]  /*0980*/  LDG.E.64.CONSTANT R20, desc[UR6][R20.64] ;  /* 0x0000000614147981 */ /* 0x000f68000c1e9b00 */
[----:B--2---:R-:W-:Y:S04]  /*0990*/  STS [R5], R17 ;  /* 0x0000001105007388 */ /* 0x004fe80000000800 */
[----:B------:R0:W-:Y:S04]  /*09a0*/  STS [R5+0xe00], R16 ;  /* 0x000e001005007388 */ /* 0x0001e80000000800 */
[----:B0-----:R0:W2:Y:S04]  /*09b0*/  LDG.E.64.CONSTANT R16, desc[UR6][R28.64] ;  /* 0x000000061c107981 */ /* 0x0010a8000c1e9b00 */
[----:B---3--:R1:W-:Y:S01]  /*09c0*/  STS [R6], R11 ;  /* 0x0000000b06007388 */ /* 0x0083e20000000800 */
[----:B0-----:R-:W0:Y:S03]  /*09d0*/  LDC.64 R28, c[0x0][0x388] ;  /* 0x0000e200ff1c7b82 */ /* 0x001e260000000a00 */
[----:B------:R-:W-:Y:S04]  /*09e0*/  STS [R6+0xe00], R10 ;  /* 0x000e000a06007388 */ /* 0x000fe80000000800 */
[----:B----4-:R-:W-:Y:S04]  /*09f0*/  STS [R7], R13 ;  /* 0x0000000d07007388 */ /* 0x010fe80000000800 */
[----:B------:R-:W-:Y:S04]  /*0a00*/  STS [R7+0xe00], R12 ;  /* 0x000e000c07007388 */ /* 0x000fe80000000800 */
[----:B-----5:R-:W-:Y:S04]  /*0a10*/  STS [R8], R15 ;  /* 0x0000000f08007388 */ /* 0x020fe80000000800 */
[----:B------:R-:W-:Y:S01]  /*0a20*/  STS [R8+0xe00], R14 ;  /* 0x000e000e08007388 */ /* 0x000fe20000000800 */
[----:B-1----:R-:W-:-:S03]  /*0a30*/  LEA R11, R0, UR4, 0x2 ;  /* 0x00000004000b7c11 */ /* 0x002fc6000f8e10ff */
[----:B--2---:R1:W-:Y:S04]  /*0a40*/  STS [R9], R17 ;  /* 0x0000001109007388 */ /* 0x0043e80000000800 */
[----:B------:R-:W-:Y:S04]  /*0a50*/  STS [R9+0xe00], R16 ;  /* 0x000e001009007388 */ /* 0x000fe80000000800 */
[----:B------:R-:W-:Y:S04]  /*0a60*/  STS [R22], R19 ;  /* 0x0000001316007388 */ /* 0x000fe80000000800 */
[----:B------:R-:W-:Y:S04]  /*0a70*/  STS [R22+0xe00], R18 ;  /* 0x000e001216007388 */ /* 0x000fe80000000800 */
[----:B------:R-:W-:Y:S04]  /*0a80*/  STS [R4], R21 ;  /* 0x0000001504007388 */ /* 0x000fe80000000800 */
[----:B------:R-:W-:Y:S01]  /*0a90*/  STS [R4+0xe00], R20 ;  /* 0x000e001404007388 */ /* 0x000fe20000000800 */
[----:B------:R-:W-:Y:S06]  /*0aa0*/  BAR.SYNC.DEFER_BLOCKING 0x0 ;  /* 0x0000000000007b1d */ /* 0x000fec0000010000 */
[----:B------:R-:W2:Y:S04]  /*0ab0*/  LDS R13, [R11] ;  /* 0x000000000b0d7984 */ /* 0x000ea80000000800 */
[----:B------:R-:W3:Y:S04]  /*0ac0*/  LDS R12, [R11+0xe00] ;  /* 0x000e00000b0c7984 */ /* 0x000ee80000000800 */
[----:B------:R-:W4:Y:S04]  /*0ad0*/  LDS R10, [R11+0x200] ;  /* 0x000200000b0a7984 */ /* 0x000f280000000800 */
[----:B------:R-:W5:Y:S01]  /*0ae0*/  LDS R19, [R11+0x1000] ;  /* 0x001000000b137984 */ /* 0x000f620000000800 */
[----:B-1----:R-:W-:Y:S01]  /*0af0*/  VIADD R17, R2, 0xffac0000 ;  /* 0xffac000002117836 */ /* 0x002fe20000000000 */
[----:B--2---:R-:W-:-:S02]  /*0b00*/  SHF.R.U32.HI R14, RZ, 0x8, R13 ;  /* 0x00000008ff0e7819 */ /* 0x004fc4000001160d */
[C---:B------:R-:W-:Y:S02]  /*0b10*/  LOP3.LUT R15, R13.reuse, 0xffff, RZ, 0xc0, !PT ;  /* 0x0000ffff0d0f7812 */ /* 0x040fe400078ec0ff */
[----:B------:R-:W-:Y:S01]  /*0b20*/  LOP3.LUT R14, R14, 0xff00, RZ, 0xc0, !PT ;  /* 0x0000ff000e0e7812 */ /* 0x000fe200078ec0ff */
[----:B------:R-:W-:-:S03]  /*0b30*/  IMAD.SHL.U32 R16, R13, 0x100, RZ ;  /* 0x000001000d107824 */ /* 0x000fc600078e00ff */
[----:B------:R-:W-:Y:S02]  /*0b40*/  LEA.HI R14, R13, R14, RZ, 0x8 ;  /* 0x0000000e0d0e7211 */ /* 0x000fe400078f40ff */
[----:B------:R-:W-:-:S04]  /*0b50*/  SHF.R.U32.HI R13, RZ, 0x8, R15 ;  /* 0x00000008ff0d7819 */ /* 0x000fc8000001160f */
[----:B------:R-:W-:Y:S01]  /*0b60*/  LOP3.LUT R13, R16, R13, RZ, 0xfc, !PT ;  /* 0x0000000d100d7212 */ /* 0x000fe200078efcff */
[----:B------:R-:W-:Y:S01]  /*0b70*/  I2F.S16 R14, R14 ;  /* 0x0000000e000e7306 */ /* 0x000fe20000101400 */
[----:B---3--:R-:W-:-:S04]  /*0b80*/  SHF.R.U32.HI R18, RZ, 0x8, R12 ;  /* 0x00000008ff127819 */ /* 0x008fc8000001160c */
[----:B------:R-:W-:-:S03]  /*0b90*/  LOP3.LUT R21, R18, 0xff00, RZ, 0xc0, !PT ;  /* 0x0000ff0012157812 */ /* 0x000fc600078ec0ff */
[----:B------:R1:W2:Y:S01]  /*0ba0*/  I2F.S16 R15, R13 ;  /* 0x0000000d000f7306 */ /* 0x0002a20000101400 */
[C---:B------:R-:W-:Y:S02]  /*0bb0*/  LEA.HI R21, R12.reuse, R21, RZ, 0x8 ;  /* 0x000000150c157211 */ /* 0x040fe400078f40ff */
[----:B------:R-:W-:Y:S01]  /*0bc0*/  LOP3.LUT R18, R12, 0xffff, RZ, 0xc0, !PT ;  /* 0x0000ffff0c127812 */ /* 0x000fe200078ec0ff */
[----:B0-----:R-:W-:-:S04]  /*0bd0*/  IMAD.WIDE.U32 R16, R17, 0x8, R28 ;  /* 0x0000000811107825 */ /* 0x001fc800078e001c */
[----:B------:R-:W-:Y:S01]  /*0be0*/  IMAD.SHL.U32 R20, R12, 0x100, RZ ;  /* 0x000001000c147824 */ /* 0x000fe200078e00ff */
[----:B------:R-:W-:Y:S01]  /*0bf0*/  SHF.R.U32.HI R18, RZ, 0x8, R18 ;  /* 0x00000008ff127819 */ /* 0x000fe20000011612 */
[----:B------:R4:W-:Y:S03]  /*0c00*/  I2F.S16 R12, R21 ;  /* 0x00000015000c7306 */ /* 0x0009e60000101400 */
[----:B-1----:R-:W-:Y:S01]  /*0c10*/  LOP3.LUT R13, R20, R18, RZ, 0xfc, !PT ;  /* 0x00000012140d7212 */ /* 0x002fe200078efcff */
[----:B--2---:R0:W-:Y:S01]  /*0c20*/  STG.E.64 desc[UR6][R16.64], R14 ;  /* 0x0000000e10007986 */ /* 0x0041e2000c101b06 */
[----:B----4-:R-:W-:-:S03]  /*0c30*/  SHF.R.U32.HI R21, RZ, 0x8, R10 ;  /* 0x00000008ff157819 */ /* 0x010fc6000001160a */
[----:B------:R-:W1:Y:S01]  /*0c40*/  LDS R18, [R11+0x400] ;  /* 0x000400000b127984 */ /* 0x000e620000000800 */
[----:B------:R-:W2:Y:S01]  /*0c50*/  I2F.S16 R13, R13 ;  /* 0x0000000d000d7306 */ /* 0x000ea20000101400 */
[----:B0-----:R-:W-:Y:S02]  /*0c60*/  LOP3.LUT R15, R21, 0xff00, RZ, 0xc0, !PT ;  /* 0x0000ff00150f7812 */ /* 0x001fe400078ec0ff */
[C---:B------:R-:W-:Y:S02]  /*0c70*/  LOP3.LUT R16, R10.reuse, 0xffff, RZ, 0xc0, !PT ;  /* 0x0000ffff0a107812 */ /* 0x040fe400078ec0ff */
[C---:B------:R-:W-:Y:S01]  /*0c80*/  LEA.HI R14, R10.reuse, R15, RZ, 0x8 ;  /* 0x0000000f0a0e7211 */ /* 0x040fe200078f40ff */
[----:B------:R-:W-:Y:S01]  /*0c90*/  IMAD.SHL.U32 R15, R10, 0x100, RZ ;  /* 0x000001000a0f7824 */ /* 0x000fe200078e00ff */
[----:B------:R-:W-:-:S04]  /*0ca0*/  SHF.R.U32.HI R10, RZ, 0x8, R16 ;  /* 0x00000008ff0a7819 */ /* 0x000fc80000011610 */
[----:B------:R-:W-:Y:S01]  /*0cb0*/  LOP3.LUT R15, R15, R10, RZ, 0xfc, !PT ;  /* 0x0000000a0f0f7212 */ /* 0x000fe200078efcff */
[----:B------:R-:W-:Y:S01]  /*0cc0*/  I2F.S16 R14, R14 ;  /* 0x0000000e000e7306 */ /* 0x000fe20000101400 */
[----:B------:R-:W-:Y:S01]  /*0cd0*/  IMAD.WIDE.U32 R16, R2, 0x8, R28 ;  /* 0x0000000802107825 */ /* 0x000fe200078e001c */
[----:B-----5:R-:W-:-:S06]  /*0ce0*/  SHF.R.U32.HI R10, RZ, 0x8, R19 ;  /* 0x00000008ff0a7819 */ /* 0x020fcc0000011613 */
[----:B------:R-:W0:Y:S01]  /*0cf0*/  I2F.S16 R15, R15 ;  /* 0x0000000f000f7306 */ /* 0x000e220000101400 */
[----:B--2---:R2:W-:Y:S01]  /*0d00*/  STG.E.64 desc[UR6][R16.64], R12 ;  /* 0x0000000c10007986 */ /* 0x0045e2000c101b06 */
[----:B------:R-:W-:-:S04]  /*0d10*/  VIADD R21, R2, 0xffac4000 ;  /* 0xffac400002157836 */ /* 0x000fc80000000000 */
[----:B------:R-:W-:Y:S01]  /*0d20*/  IMAD.WIDE.U32 R20, R21, 0x8, R28 ;  /* 0x0000000815147825 */ /* 0x000fe200078e001c */
[----:B--2---:R-:W-:Y:S02]  /*0d30*/  LOP3.LUT R12, R10, 0xff00, RZ, 0xc0, !PT ;  /* 0x0000ff000a0c7812 */ /* 0x004fe400078ec0ff */
[----:B------:R-:W2:Y:S01]  /*0d40*/  LDS R10, [R11+0x1200] ;  /* 0x001200000b0a7984 */ /* 0x000ea20000000800 */
[C---:B------:R-:W-:Y:S02]  /*0d50*/  LOP3.LUT R13, R19.reuse, 0xffff, RZ, 0xc0, !PT ;  /* 0x0000ffff130d7812 */ /* 0x040fe400078ec0ff */
[C---:B------:R-:W-:Y:S01]  /*0d60*/  LEA.HI R12, R19.reuse, R12, RZ, 0x8 ;  /* 0x0000000c130c7211 */ /* 0x040fe200078f40ff */
[----:B0-----:R0:W-:Y:S01]  /*0d70*/  STG.E.64 desc[UR6][R20.64], R14 ;  /* 0x0000000e14007986 */ /* 0x0011e2000c101b06 */
[----:B-1----:R-:W-:Y:S01]  /*0d80*/  SHF.R.U32.HI R16, RZ, 0x8, R18 ;  /* 0x00000008ff107819 */ /* 0x002fe20000011612 */
[----:B0-----:R-:W-:Y:S01]  /*0d90*/  IMAD.SHL.U32 R14, R19, 0x100, RZ ;  /* 0x00000100130e7824 */ /* 0x001fe200078e00ff */
[----:B------:R-:W-:-:S04]  /*0da0*/  SHF.R.U32.HI R19, RZ, 0x8, R13 ;  /* 0x00000008ff137819 */ /* 0x000fc8000001160d */
[----:B------:R-:W-:Y:S02]  /*0db0*/  LOP3.LUT R13, R14, R19, RZ, 0xfc, !PT ;  /* 0x000000130e0d7212 */ /* 0x000fe400078efcff */
[----:B------:R-:W0:Y:S01]  /*0dc0*/  LDS R19, [R11+0x600] ;  /* 0x000600000b137984 */ /* 0x000e220000000800 */
[----:B------:R-:W-:Y:S01]  /*0dd0*/  LOP3.LUT R15, R16, 0xff00, RZ, 0xc0, !PT ;  /* 0x0000ff00100f7812 */ /* 0x000fe200078ec0ff */
[----:B------:R-:W-:Y:S01]  /*0de0*/  I2F.S16 R12, R12 ;  /* 0x0000000c000c7306 */ /* 0x000fe20000101400 */
[C---:B------:R-:W-:Y:S02]  /*0df0*/  LOP3.LUT R16, R18.reuse, 0xffff, RZ, 0xc0, !PT ;  /* 0x0000ffff12107812 */ /* 0x040fe400078ec0ff */
[C---:B------:R-:W-:Y:S01]  /*0e00*/  LEA.HI R14, R18.reuse, R15, RZ, 0x8 ;  /* 0x0000000f120e7211 */ /* 0x040fe200078f40ff */
[----:B------:R-:W-:Y:S01]  /*0e10*/  IMAD.SHL.U32 R18, R18, 0x100, RZ ;  /* 0x0000010012127824 */ /* 0x000fe200078e00ff */
[----:B------:R-:W-:-:S03]  /*0e20*/  SHF.R.U32.HI R15, RZ, 0x8, R16 ;  /* 0x00000008ff0f7819 */ /* 0x000fc60000011610 */
[----:B------:R-:W1:Y:S01]  /*0e30*/  I2F.S16 R13, R13 ;  /* 0x0000000d000d7306 */ /* 0x000e620000101400 */
[----:B------:R-:W-:Y:S01]  /*0e40*/  VIADD R17, R2, 0x4000 ;  /* 0x0000400002117836 */ /* 0x000fe20000000000 */
[----:B------:R-:W-:-:S03]  /*0e50*/  LOP3.LUT R15, R18, R15, RZ, 0xfc, !PT ;  /* 0x0000000f120f7212 */ /* 0x000fc600078efcff */
[----:B------:R-:W-:Y:S01]  /*0e60*/  IMAD.WIDE.U32 R16, R17, 0x8, R28 ;  /* 0x0000000811107825 */ /* 0x000fe200078e001c */
[----:B--2---:R-:W-:Y:S02]  /*0e70*/  SHF.R.U32.HI R18, RZ, 0x8, R10 ;  /* 0x00000008ff127819 */ /* 0x004fe4000001160a */
[----:B------:R-:W-:Y:S01]  /*0e80*/  I2F.S16 R14, R14 ;  /* 0x0000000e000e7306 */ /* 0x000fe20000101400 */
[----:B------:R-:W-:-:S07]  /*0e90*/  VIADD R21, R2, 0xffac8000 ;  /* 0xffac800002157836 */ /* 0x000fce0000000000 */
[----:B------:R-:W2:Y:S01]  /*0ea0*/  I2F.S16 R15, R15 ;  /* 0x0000000f000f7306 */ /* 0x000ea20000101400 */
[----:B-1----:R1:W-:Y:S01]  /*0eb0*/  STG.E.64 desc[UR6][R16.64], R12 ;  /* 0x0000000c10007986 */ /* 0x0023e2000c101b06 */
[----:B------:R-:W-:Y:S01]  /*0ec0*/  IMAD.WIDE.U32 R20, R21, 0x8, R28 ;  /* 0x0000000815147825 */ /* 0x000fe200078e001c */
[----:B-1----:R-:W-:Y:S02]  /*0ed0*/  LOP3.LUT R13, R18, 0xff00, RZ, 0xc0, !PT ;  /* 0x0000ff00120d7812 */ /* 0x002fe400078ec0ff */
[----:B------:R-:W1:Y:S01]  /*0ee0*/  LDS R18, [R11+0x1400] ;  /* 0x001400000b127984 */ /* 0x000e620000000800 */
[----:B0-----:R-:W-:-:S03]  /*0ef0*/  SHF.R.U32.HI R16, RZ, 0x8, R19 ;  /* 0x00000008ff107819 */ /* 0x001fc60000011613 */
[----:B--2---:R0:W-:Y:S01]  /*0f00*/  STG.E.64 desc[UR6][R20.64], R14 ;  /* 0x0000000e14007986 */ /* 0x0041e2000c101b06 */
[C---:B------:R-:W-:Y:S01]  /*0f10*/  LEA.HI R12, R10.reuse, R13, RZ, 0x8 ;  /* 0x0000000d0a0c7211 */ /* 0x040fe200078f40ff */
[----:B------:R-:W-:Y:S01]  /*0f20*/  IMAD.SHL.U32 R13, R10, 0x100, RZ ;  /* 0x000001000a0d7824 */ /* 0x000fe200078e00ff */
[----:B------:R-:W-:Y:S02]  /*0f30*/  LOP3.LUT R16, R16, 0xff00, RZ, 0xc0, !PT ;  /* 0x0000ff0010107812 */ /* 0x000fe400078ec0ff */
[----:B0-----:R-:W-:Y:S02]  /*0f40*/  LOP3.LUT R14, R10, 0xffff, RZ, 0xc0, !PT ;  /* 0x0000ffff0a0e7812 */ /* 0x001fe400078ec0ff */
[C---:B------:R-:W-:Y:S02]  /*0f50*/  LOP3.LUT R15, R19.reuse, 0xffff, RZ, 0xc0, !PT ;  /* 0x0000ffff130f7812 */ /* 0x040fe400078ec0ff */
[----:B------:R-:W-:Y:S02]  /*0f60*/  SHF.R.U32.HI R10, RZ, 0x8, R14 ;  /* 0x00000008ff0a7819 */ /* 0x000fe4000001160e */
[C---:B------:R-:W-:Y:S01]  /*0f70*/  LEA.HI R14, R19.reuse, R16, RZ, 0x8 ;  /* 0x00000010130e7211 */ /* 0x040fe200078f40ff */
[----:B------:R-:W-:Y:S01]  /*0f80*/  IMAD.SHL.U32 R16, R19, 0x100, RZ ;  /* 0x0000010013107824 */ /* 0x000fe200078e00ff */
[----:B------:R-:W-:-:S02]  /*0f90*/  SHF.R.U32.HI R15, RZ, 0x8, R15 ;  /* 0x00000008ff0f7819 */ /* 0x000fc4000001160f */
[----:B------:R-:W-:Y:S02]  /*0fa0*/  LOP3.LUT R13, R13, R10, RZ, 0xfc, !PT ;  /* 0x0000000a0d0d7212 */ /* 0x000fe400078efcff */
[----:B------:R-:W0:Y:S01]  /*0fb0*/  LDS R10, [R11+0x800] ;  /* 0x000800000b0a7984 */ /* 0x000e220000000800 */
[----:B------:R-:W-:Y:S01]  /*0fc0*/  LOP3.LUT R15, R16, R15, RZ, 0xfc, !PT ;  /* 0x0000000f100f7212 */ /* 0x000fe200078efcff */
[----:B------:R-:W-:Y:S01]  /*0fd0*/  I2F.S16 R12, R12 ;  /* 0x0000000c000c7306 */ /* 0x000fe20000101400 */
[----:B------:R-:W-:-:S07]  /*0fe0*/  VIADD R17, R2, 0x8000 ;  /* 0x0000800002117836 */ /* 0x000fce0000000000 */
[----:B------:R-:W2:Y:S01]  /*0ff0*/  I2F.S16 R13, R13 ;  /* 0x0000000d000d7306 */ /* 0x000ea20000101400 */
[----:B------:R-:W-:-:S07]  /*1000*/  VIADD R21, R2, 0xffacc000 ;  /* 0xffacc00002157836 */ /* 0x000fce0000000000 */
[----:B------:R-:W-:Y:S08]  /*1010*/  I2F.S16 R14, R14 ;  /* 0x0000000e000e7306 */ /* 0x000ff00000101400 */
[----:B------:R-:W3:Y:S01]  /*1020*/  I2F.S16 R15, R15 ;  /* 0x0000000f000f7306 */ /* 0x000ee20000101400 */
[----:B------:R-:W-:Y:S01]  /*1030*/  IMAD.WIDE.U32 R16, R17, 0x8, R28 ;  /* 0x0000000811107825 */ /* 0x000fe200078e001c */
[----:B-1----:R-:W-:-:S03]  /*1040*/  SHF.R.U32.HI R19, RZ, 0x8, R18 ;  /* 0x00000008ff137819 */ /* 0x002fc60000011612 */
[----:B------:R-:W-:Y:S01]  /*1050*/  IMAD.WIDE.U32 R20, R21, 0x8, R28 ;  /* 0x0000000815147825 */ /* 0x000fe200078e001c */
[----:B--2---:R1:W-:Y:S04]  /*1060*/  STG.E.64 desc[UR6][R16.64], R12 ;  /* 0x0000000c10007986 */ /* 0x0043e8000c101b06 */
[----:B---3--:R2:W-:Y:S01]  /*1070*/  STG.E.64 desc[UR6][R20.64], R14 ;  /* 0x0000000e14007986 */ /* 0x0085e2000c101b06 */
[----:B-1----:R-:W-:-:S03]  /*1080*/  LOP3.LUT R13, R19, 0xff00, RZ, 0xc0, !PT ;  /* 0x0000ff00130d7812 */ /* 0x002fc600078ec0ff */
[----:B------:R-:W1:Y:S01]  /*1090*/  LDS R19, [R11+0x1600] ;  /* 0x001600000b137984 */ /* 0x000e620000000800 */
[C---:B------:R-:W-:Y:S01]  /*10a0*/  LEA.HI R12, R18.reuse, R13, RZ, 0x8 ;  /* 0x0000000d120c7211 */ /* 0x040fe200078f40ff */
[C---:B------:R-:W-:Y:S01]  /*10b0*/  IMAD.SHL.U32 R13, R18.reuse, 0x100, RZ ;  /* 0x00000100120d7824 */ /* 0x040fe200078e00ff */
[----:B--2---:R-:W-:-:S04]  /*10c0*/  LOP3.LUT R14, R18, 0xffff, RZ, 0xc0, !PT ;  /* 0x0000ffff120e7812 */ /* 0x004fc800078ec0ff */
[----:B------:R-:W-:-:S04]  /*10d0*/  SHF.R.U32.HI R18, RZ, 0x8, R14 ;  /* 0x00000008ff127819 */ /* 0x000fc8000001160e */
[----:B------:R-:W-:Y:S02]  /*10e0*/  LOP3.LUT R13, R13, R18, RZ, 0xfc, !PT ;  /* 0x000000120d0d7212 */ /* 0x000fe400078efcff */
[----:B------:R-:W2:Y:S01]  /*10f0*/  LDS R18, [R11+0xa00] ;  /* 0x000a00000b127984 */ /* 0x000ea20000000800 */
[----:B0-----:R-:W-:-:S04]  /*1100*/  SHF.R.U32.HI R16, RZ, 0x8, R10 ;  /* 0x00000008ff107819 */ /* 0x001fc8000001160a */
[----:B------:R-:W-:Y:S02]  /*1110*/  LOP3.LUT R17, R16, 0xff00, RZ, 0xc0, !PT ;  /* 0x0000ff0010117812 */ /* 0x000fe400078ec0ff */
[C---:B------:R-:W-:Y:S01]  /*1120*/  LOP3.LUT R16, R10.reuse, 0xffff, RZ, 0xc0, !PT ;  /* 0x0000ffff0a107812 */ /* 0x040fe200078ec0ff */
[C---:B------:R-:W-:Y:S01]  /*1130*/  IMAD.SHL.U32 R15, R10.reuse, 0x100, RZ ;  /* 0x000001000a0f7824 */ /* 0x040fe200078e00ff */
[----:B------:R-:W-:Y:S02]  /*1140*/  LEA.HI R14, R10, R17, RZ, 0x8 ;  /* 0x000000110a0e7211 */ /* 0x000fe400078f40ff */
[----:B------:R-:W-:Y:S01]  /*1150*/  SHF.R.U32.HI R10, RZ, 0x8, R16 ;  /* 0x00000008ff0a7819 */ /* 0x000fe20000011610 */
[----:B------:R-:W-:Y:S03]  /*1160*/  I2F.S16 R12, R12 ;  /* 0x0000000c000c7306 */ /* 0x000fe60000101400 */
[----:B------:R-:W-:-:S05]  /*1170*/  LOP3.LUT R15, R15, R10, RZ, 0xfc, !PT ;  /* 0x0000000a0f0f7212 */ /* 0x000fca00078efcff */
[----:B------:R-:W0:Y:S01]  /*1180*/  I2F.S16 R13, R13 ;  /* 0x0000000d000d7306 */ /* 0x000e220000101400 */
[----:B------:R-:W-:Y:S01]  /*1190*/  VIADD R17, R2, 0xc000 ;  /* 0x0000c00002117836 */ /* 0x000fe20000000000 */
[----:B------:R-:W3:Y:S03]  /*11a0*/  LDS R10, [R11+0x1800] ;  /* 0x001800000b0a7984 */ /* 0x000ee60000000800 */
[----:B------:R-:W-:-:S03]  /*11b0*/  IMAD.WIDE.U32 R16, R17, 0x8, R28 ;  /* 0x0000000811107825 */ /* 0x000fc600078e001c */
[----:B------:R-:W-:Y:S01]  /*11c0*/  I2F.S16 R14, R14 ;  /* 0x0000000e000e7306 */ /* 0x000fe20000101400 */
[----:B------:R-:W-:-:S07]  /*11d0*/  VIADD R21, R2, 0xffad0000 ;  /* 0xffad000002157836 */ /* 0x000fce0000000000 */
[----:B------:R-:W4:Y:S01]  /*11e0*/  I2F.S16 R15, R15 ;  /* 0x0000000f000f7306 */ /* 0x000f220000101400 */
[----:B0-----:R1:W-:Y:S01]  /*11f0*/  STG.E.64 desc[UR6][R16.64], R12 ;  /* 0x0000000c10007986 */ /* 0x0013e2000c101b06 */
[----:B------:R-:W-:Y:S01]  /*1200*/  IMAD.WIDE.U32 R20, R21, 0x8, R28 ;  /* 0x0000000815147825 */ /* 0x000fe200078e001c */
[----:B-1----:R-:W-:Y:S02]  /*1210*/  SHF.R.U32.HI R12, RZ, 0x8, R19 ;  /* 0x00000008ff0c7819 */ /* 0x002fe40000011613 */
[C---:B------:R-:W-:Y:S02]  /*1220*/  LOP3.LUT R13, R19.reuse, 0xffff, RZ, 0xc0, !PT ;  /* 0x0000ffff130d7812 */ /* 0x040fe400078ec0ff */
[----:B------:R-:W-:Y:S01]  /*1230*/  LOP3.LUT R12, R12, 0xff00, RZ, 0xc0, !PT ;  /* 0x0000ff000c0c7812 */ /* 0x000fe200078ec0ff */
[----:B----4-:R0:W-:Y:S01]  /*1240*/  STG.E.64 desc[UR6][R20.64], R14 ;  /* 0x0000000e14007986 */ /* 0x0101e2000c101b06 */
[----:B--2---:R-:W-:Y:S02]  /*1250*/  SHF.R.U32.HI R16, RZ, 0x8, R18 ;  /* 0x00000008ff107819 */ /* 0x004fe40000011612 */
[C---:B------:R-:W-:Y:S01]  /*1260*/  LEA.HI R12, R19.reuse, R12, RZ, 0x8 ;  /* 0x0000000c130c7211 */ /* 0x040fe200078f40ff */
[----:B0-----:R-:W-:Y:S01]  /*1270*/  IMAD.SHL.U32 R14, R19, 0x100, RZ ;  /* 0x00000100130e7824 */ /* 0x001fe200078e00ff */
[----:B------:R-:W-:-:S02]  /*1280*/  SHF.R.U32.HI R19, RZ, 0x8, R13 ;  /* 0x00000008ff137819 */ /* 0x000fc4000001160d */
[----:B------:R-:W-:Y:S02]  /*1290*/  LOP3.LUT R15, R16, 0xff00, RZ, 0xc0, !PT ;  /* 0x0000ff00100f7812 */ /* 0x000fe400078ec0ff */
[----:B------:R-:W-:Y:S02]  /*12a0*/  LOP3.LUT R16, R18, 0xffff, RZ, 0xc0, !PT ;  /* 0x0000ffff12107812 */ /* 0x000fe400078ec0ff */
[----:B------:R-:W-:Y:S02]  /*12b0*/  LOP3.LUT R13, R14, R19, RZ, 0xfc, !PT ;  /* 0x000000130e0d7212 */ /* 0x000fe400078efcff */
[----:B------:R-:W0:Y:S01]  /*12c0*/  LDS R19, [R11+0xc00] ;  /* 0x000c00000b137984 */ /* 0x000e220000000800 */
[C---:B------:R-:W-:Y:S01]  /*12d0*/  LEA.HI R14, R18.reuse, R15, RZ, 0x8 ;  /* 0x0000000f120e7211 */ /* 0x040fe200078f40ff */
[----:B------:R-:W-:Y:S01]  /*12e0*/  IMAD.SHL.U32 R18, R18, 0x100, RZ ;  /* 0x0000010012127824 */ /* 0x000fe200078e00ff */
[----:B------:R-:W-:-:S04]  /*12f0*/  SHF.R.U32.HI R15, RZ, 0x8, R16 ;  /* 0x00000008ff0f7819 */ /* 0x000fc80000011610 */
[----:B------:R-:W-:Y:S02]  /*1300*/  LOP3.LUT R15, R18, R15, RZ, 0xfc, !PT ;  /* 0x0000000f120f7212 */ /* 0x000fe400078efcff */
[----:B------:R3:W1:Y:S01]  /*1310*/  LDS R18, [R11+0x1a00] ;  /* 0x001a00000b127984 */ /* 0x0006620000000800 */
[----:B------:R-:W-:Y:S01]  /*1320*/  I2F.S16 R12, R12 ;  /* 0x0000000c000c7306 */ /* 0x000fe20000101400 */
[----:B------:R-:W-:-:S07]  /*1330*/  VIADD R17, R2, 0x10000 ;  /* 0x0001000002117836 */ /* 0x000fce0000000000 */
[----:B------:R-:W2:Y:S01]  /*1340*/  I2F.S16 R13, R13 ;  /* 0x0000000d000d7306 */ /* 0x000ea20000101400 */
[----:B------:R-:W-:-:S07]  /*1350*/  VIADD R21, R2, 0xffad4000 ;  /* 0xffad400002157836 */ /* 0x000fce0000000000 */
[----:B------:R-:W-:Y:S08]  /*1360*/  I2F.S16 R14, R14 ;  /* 0x0000000e000e7306 */ /* 0x000ff00000101400 */
[----:B------:R-:W4:Y:S01]  /*1370*/  I2F.S16 R15, R15 ;  /* 0x0000000f000f7306 */ /* 0x000f220000101400 */
[----:B------:R-:W-:Y:S01]  /*1380*/  IMAD.WIDE.U32 R16, R17, 0x8, R28 ;  /* 0x0000000811107825 */ /* 0x000fe200078e001c */
[----:B---3--:R-:W-:-:S03]  /*1390*/  SHF.R.U32.HI R11, RZ, 0x8, R10 ;  /* 0x00000008ff0b7819 */ /* 0x008fc6000001160a */
[----:B------:R-:W-:Y:S01]  /*13a0*/  IMAD.WIDE.U32 R20, R21, 0x8, R28 ;  /* 0x0000000815147825 */ /* 0x000fe200078e001c */
[----:B--2---:R0:W-:Y:S01]  /*13b0*/  STG.E.64 desc[UR6][R16.64], R12 ;  /* 0x0000000c10007986 */ /* 0x0041e2000c101b06 */
[----:B------:R-:W-:-:S03]  /*13c0*/  LOP3.LUT R11, R11, 0xff00, RZ, 0xc0, !PT ;  /* 0x0000ff000b0b7812 */ /* 0x000fc600078ec0ff */
[----:B----4-:R2:W-:Y:S01]  /*13d0*/  STG.E.64 desc[UR6][R20.64], R14 ;  /* 0x0000000e14007986 */ /* 0x0105e2000c101b06 */
[----:B0-----:R-:W-:Y:S01]  /*13e0*/  SHF.R.U32.HI R16, RZ, 0x8, R19 ;  /* 0x00000008ff107819 */ /* 0x001fe20000011613 */
[C---:B------:R-:W-:Y:S01]  /*13f0*/  IMAD.SHL.U32 R12, R10.reuse, 0x100, RZ ;  /* 0x000001000a0c7824 */ /* 0x040fe200078e00ff */
[----:B------:R-:W-:Y:S02]  /*1400*/  LEA.HI R13, R10, R11, RZ, 0x8 ;  /* 0x0000000b0a0d7211 */ /* 0x000fe400078f40ff */
[----:B------:R-:W-:Y:S02]  /*1410*/  LOP3.LUT R16, R16, 0xff00, RZ, 0xc0, !PT ;  /* 0x0000ff0010107812 */ /* 0x000fe400078ec0ff */
[----:B--2---:R-:W-:-:S04]  /*1420*/  LOP3.LUT R14, R10, 0xffff, RZ, 0xc0, !PT ;  /* 0x0000ffff0a0e7812 */ /* 0x004fc800078ec0ff */
[----:B------:R-:W-:Y:S02]  /*1430*/  SHF.R.U32.HI R11, RZ, 0x8, R14 ;  /* 0x00000008ff0b7819 */ /* 0x000fe4000001160e */
[C---:B------:R-:W-:Y:S02]  /*1440*/  LOP3.LUT R17, R19.reuse, 0xffff, RZ, 0xc0, !PT ;  /* 0x0000ffff13117812 */ /* 0x040fe400078ec0ff */
[----:B------:R-:W-:Y:S02]  /*1450*/  LOP3.LUT R11, R12, R11, RZ, 0xfc, !PT ;  /* 0x0000000b0c0b7212 */ /* 0x000fe400078efcff */
[----:B-1----:R-:W-:Y:S02]  /*1460*/  SHF.R.U32.HI R15, RZ, 0x8, R18 ;  /* 0x00000008ff0f7819 */ /* 0x002fe40000011612 */
[C---:B------:R-:W-:Y:S01]  /*1470*/  LEA.HI R12, R19.reuse, R16, RZ, 0x8 ;  /* 0x00000010130c7211 */ /* 0x040fe200078f40ff */
[----:B------:R-:W-:Y:S01]  /*1480*/  IMAD.SHL.U32 R19, R19, 0x100, RZ ;  /* 0x0000010013137824 */ /* 0x000fe200078e00ff */
[----:B------:R-:W-:-:S02]  /*1490*/  SHF.R.U32.HI R14, RZ, 0x8, R17 ;  /* 0x00000008ff0e7819 */ /* 0x000fc40000011611 */
[----:B------:R-:W-:Y:S01]  /*14a0*/  LOP3.LUT R15, R15, 0xff00, RZ, 0xc0, !PT ;  /* 0x0000ff000f0f7812 */ /* 0x000fe200078ec0ff */
[----:B------:R0:W-:Y:S01]  /*14b0*/  I2F.S16 R10, R13 ;  /* 0x0000000d000a7306 */ /* 0x0001e20000101400 */
[C---:B------:R-:W-:Y:S02]  /*14c0*/  LOP3.LUT R16, R18.reuse, 0xffff, RZ, 0xc0, !PT ;  /* 0x0000ffff12107812 */ /* 0x040fe400078ec0ff */
[----:B0-----:R-:W-:Y:S02]  /*14d0*/  LOP3.LUT R13, R19, R14, RZ, 0xfc, !PT ;  /* 0x0000000e130d7212 */ /* 0x001fe400078efcff */
[C---:B------:R-:W-:Y:S01]  /*14e0*/  LEA.HI R14, R18.reuse, R15, RZ, 0x8 ;  /* 0x0000000f120e7211 */ /* 0x040fe200078f40ff */
[----:B------:R-:W-:Y:S01]  /*14f0*/  IMAD.SHL.U32 R18, R18, 0x100, RZ ;  /* 0x0000010012127824 */ /* 0x000fe200078e00ff */
[----:B------:R-:W-:-:S04]  /*1500*/  SHF.R.U32.HI R15, RZ, 0x8, R16 ;  /* 0x00000008ff0f7819 */ /* 0x000fc80000011610 */
[----:B------:R-:W-:Y:S01]  /*1510*/  LOP3.LUT R15, R18, R15, RZ, 0xfc, !PT ;  /* 0x0000000f120f7212 */ /* 0x000fe200078efcff */
[----:B------:R-:W0:Y:S01]  /*1520*/  I2F.S16 R11, R11 ;  /* 0x0000000b000b7306 */ /* 0x000e220000101400 */
[----:B------:R-:W-:-:S07]  /*1530*/  VIADD R17, R2, 0x14000 ;  /* 0x0001400002117836 */ /* 0x000fce0000000000 */
[----:B------:R-:W-:Y:S01]  /*1540*/  I2F.S16 R12, R12 ;  /* 0x0000000c000c7306 */ /* 0x000fe20000101400 */
[----:B------:R-:W-:-:S07]  /*1550*/  VIADD R19, R2, 0xffad8000 ;  /* 0xffad800002137836 */ /* 0x000fce0000000000 */
[----:B------:R-:W1:Y:S01]  /*1560*/  I2F.S16 R13, R13 ;  /* 0x0000000d000d7306 */ /* 0x000e620000101400 */
[----:B------:R-:W-:-:S07]  /*1570*/  VIADD R21, R2, 0x18000 ;  /* 0x0001800002157836 */ /* 0x000fce0000000000 */
[----:B------:R-:W-:Y:S08]  /*1580*/  I2F.S16 R14, R14 ;  /* 0x0000000e000e7306 */ /* 0x000ff00000101400 */
[----:B------:R-:W2:Y:S01]  /*1590*/  I2F.S16 R15, R15 ;  /* 0x0000000f000f7306 */ /* 0x000ea20000101400 */
[----:B------:R-:W-:-:S04]  /*15a0*/  IMAD.WIDE.U32 R16, R17, 0x8, R28 ;  /* 0x0000000811107825 */ /* 0x000fc800078e001c */
[--C-:B------:R-:W-:Y:S01]  /*15b0*/  IMAD.WIDE.U32 R18, R19, 0x8, R28.reuse ;  /* 0x0000000813127825 */ /* 0x100fe200078e001c */
[----:B0-----:R0:W-:Y:S03]  /*15c0*/  STG.E.64 desc[UR6][R16.64], R10 ;  /* 0x0000000a10007986 */ /* 0x0011e6000c101b06 */
[----:B------:R-:W-:Y:S01]  /*15d0*/  IMAD.WIDE.U32 R28, R21, 0x8, R28 ;  /* 0x00000008151c7825 */ /* 0x000fe200078e001c */
[----:B-1----:R0:W-:Y:S04]  /*15e0*/  STG.E.64 desc[UR6][R18.64], R12 ;  /* 0x0000000c12007986 */ /* 0x0021e8000c101b06 */
[----:B--2---:R0:W-:Y:S01]  /*15f0*/  STG.E.64 desc[UR6][R28.64], R14 ;  /* 0x0000000e1c007986 */ /* 0x0041e2000c101b06 */
[----:B------:R-:W-:-:S04]  /*1600*/  UIADD3 UR5, UPT, UPT, UR5, 0x80, URZ ;  /* 0x0000008005057890 */ /* 0x000fc8000fffe0ff */
[----:B------:R-:W-:Y:S01]  /*1610*/  UISETP.NE.AND UP0, UPT, UR5, 0x544000, UPT ;  /* 0x005440000500788c */ /* 0x000fe2000bf05270 */
[----:B------:R-:W-:Y:S02]  /*1620*/  VIADD R23, R23, 0xa800 ;  /* 0x0000a80017177836 */ /* 0x000fe40000000000 */
[----:B------:R-:W-:-:S06]  /*1630*/  VIADD R2, R2, 0x80 ;  /* 0x0000008002027836 */ /* 0x000fcc0000000000 */
[----:B0-----:R-:W-:Y:S05]  /*1640*/  BRA.U UP0, `(.L_x_18) ;  /* 0xfffffff100887547 */ /* 0x001fea000b83ffff */
[----:B------:R-:W-:Y:S05]  /*1650*/  EXIT ;  /* 0x000000000000794d */ /* 0x000fea0003800000 */
.L_x_19:
        /* <DEDUP_REMOVED lines=10> */
.L_x_30:


//--------------------- .text._Z19unpack_original_texyP6float2j --------------------------
	.section	.text._Z19unpack_original_texyP6float2j,"ax",@progbits
	.align	128
        .global         _Z19unpack_original_texyP6float2j
        .type           _Z19unpack_original_texyP6float2j,@function
        .size           _Z19unpack_original_texyP6float2j,(.L_x_31 - _Z19unpack_original_texyP6float2j)
        .other          _Z19unpack_original_texyP6float2j,@"STO_CUDA_ENTRY STV_DEFAULT"
_Z19unpack_original_texyP6float2j:
.text._Z19unpack_original_texyP6float2j:
[----:B------:R-:W-:Y:S01]  /*0000*/  LDC R1, c[0x0][0x37c] ;  /* 0x0000df00ff017b82 */ /* 0x000fe20000000800 */
[----:B------:R-:W0:Y:S02]  /*0010*/  LDCU UR4, c[0x0][0x390] ;  /* 0x00007200ff0477ac */ /* 0x000e240008000800 */
[----:B0-----:R-:W-:-:S13]  /*0020*/  ISETP.NE.AND P0, PT, RZ, UR4, PT ;  /* 0x00000004ff007c0c */ /* 0x001fda000bf05270 */
[----:B------:R-:W-:Y:S05]  /*0030*/  @!P0 EXIT ;  /* 0x000000000000894d */ /* 0x000fea0003800000 */
[----:B------:R-:W0:Y:S01]  /*0040*/  S2R R3, SR_TID.X ;  /* 0x0000000000037919 */ /* 0x000e220000002100 */
[----:B------:R-:W0:Y:S01]  /*0050*/  LDCU UR4, c[0x0][0x360] ;  /* 0x00006c00ff0477ac */ /* 0x000e220008000800 */
[----:B------:R-:W-:Y:S01]  /*0060*/  IMAD.MOV.U32 R2, RZ, RZ, RZ ;  /* 0x000000ffff027224 */ /* 0x000fe200078e00ff */
[----:B------:R-:W0:Y:S01]  /*0070*/  S2R R6, SR_CTAID.X ;  /* 0x0000000000067919 */ /* 0x000e220000002500 */
[----:B------:R-:W1:Y:S01]  /*0080*/  LDCU.64 UR8, c[0x0][0x358] ;  /* 0x00006b00ff0877ac */ /* 0x000e620008000a00 */
[----:B------:R-:W2:Y:S01]  /*0090*/  S2R R0, SR_CTAID.Y ;  /* 0x0000000000007919 */ /* 0x000ea20000002600 */
[--C-:B0-----:R-:W-:Y:S02]  /*00a0*/  IMAD R6, R6, UR4, R3.reuse ;  /* 0x0000000406067c24 */ /* 0x101fe4000f8e0203 */
[----:B--2---:R-:W-:-:S03]  /*00b0*/  IMAD R3, R0, 0x7, R3 ;  /* 0x0000000700037824 */ /* 0x004fc600078e0203 */
[----:B-1----:R-:W-:-:S07]  /*00c0*/  I2FP.F32.S32 R6, R6 ;  /* 0x0000000600067245 */ /* 0x002fce0000201400 */
.L_x_21:
[----:B------:R-:W0:Y:S01]  /*00d0*/  LDC.64 R26, c[0x0][0x388] ;  /* 0x0000e200ff1a7b82 */ /* 0x000e220000000a00 */
[----:B------:R-:W1:Y:S01]  /*00e0*/  LDCU UR4, c[0x0][0x390] ;  /* 0x00007200ff0477ac */ /* 0x000e620008000800 */
[C---:B------:R-:W-:Y:S02]  /*00f0*/  IMAD R4, R2.reuse, 0x30, R0 ;  /* 0x0000003002047824 */ /* 0x040fe400078e0200 */
[C---:B------:R-:W-:Y:S02]  /*0100*/  IMAD R5, R2.reuse, 0x150, R3 ;  /* 0x0000015002057824 */ /* 0x040fe400078e0203 */
[----:B------:R-:W-:Y:S02]  /*0110*/  VIADD R2, R2, 0x1 ;  /* 0x0000000102027836 */ /* 0x000fe40000000000 */
[----:B------:R-:W-:Y:S02]  /*0120*/  IMAD.SHL.U32 R4, R4, 0x80, RZ ;  /* 0x0000008004047824 */ /* 0x000fe400078e00ff */
[----:B------:R-:W-:Y:S01]  /*0130*/  IMAD.SHL.U32 R5, R5, 0x100, RZ ;  /* 0x0000010005057824 */ /* 0x000fe200078e00ff */
[----:B-1----:R-:W-:Y:S01]  /*0140*/  ISETP.NE.AND P0, PT, R2, UR4, PT ;  /* 0x0000000402007c0c */ /* 0x002fe2000bf05270 */
[----:B--2---:R-:W-:-:S12]  /*0150*/  UMOV UR4, URZ ;  /* 0x000000ff00047c82 */ /* 0x004fd80008000000 */
.L_x_20:
[----:B------:R-:W1:Y:S01]  /*0160*/  LDCU UR6, c[0x0][0x380] ;  /* 0x00007000ff0677ac */ /* 0x000e620008000800 */
[C---:B------:R-:W-:Y:S02]  /*0170*/  VIADD R7, R4.reuse, UR4 ;  /* 0x0000000404077c36 */ /* 0x040fe40008000000 */
[----:B--2---:R-:W-:Y:S01]  /*0180*/  IMAD.MOV.U32 R22, RZ, RZ, -0x3e000000 ;  /* 0xc2000000ff167424 */ /* 0x004fe200078e00ff */
[----:B------:R-:W-:Y:S01]  /*0190*/  UMOV UR7, URZ ;  /* 0x000000ff00077c82 */ /* 0x000fe20008000000 */
[C---:B------:R-:W-:Y:S01]  /*01a0*/  VIADD R21, R7.reuse, 0x1 ;  /* 0x0000000107157836 */ /* 0x040fe20000000000 */
[----:B------:R-:W-:Y:S01]  /*01b0*/  UIADD3 UR5, UPT, UPT, UR4, 0x4, URZ ;  /* 0x0000000404057890 */ /* 0x000fe2000fffe0ff */
[C---:B------:R-:W-:Y:S02]  /*01c0*/  VIADD R19, R7.reuse, 0x2 ;  /* 0x0000000207137836 */ /* 0x040fe40000000000 */
[C---:B------:R-:W-:Y:S01]  /*01d0*/  VIADD R17, R7.reuse, 0x3 ;  /* 0x0000000307117836 */ /* 0x040fe20000000000 */
[----:B------:R-:W-:Y:S01]  /*01e0*/  I2FP.F32.U32 R21, R21 ;  /* 0x0000001500157245 */ /* 0x000fe20000201000 */
[C---:B------:R-:W-:Y:S01]  /*01f0*/  VIADD R15, R7.reuse, 0x5 ;  /* 0x00000005070f7836 */ /* 0x040fe20000000000 */
[----:B------:R-:W-:Y:S01]  /*0200*/  I2FP.F32.U32 R19, R19 ;  /* 0x0000001300137245 */ /* 0x000fe20000201000 */
[C---:B------:R-:W-:Y:S01]  /*0210*/  VIADD R11, R7.reuse, 0x6 ;  /* 0x00000006070b7836 */ /* 0x040fe20000000000 */
[----:B------:R-:W-:Y:S01]  /*0220*/  I2FP.F32.U32 R17, R17 ;  /* 0x0000001100117245 */ /* 0x000fe20000201000 */
[----:B------:R-:W-:Y:S01]  /*0230*/  VIADD R9, R7, 0x7 ;  /* 0x0000000707097836 */ /* 0x000fe20000000000 */
[----:B------:R-:W-:Y:S01]  /*0240*/  I2FP.F32.U32 R7, R7 ;  /* 0x0000000700077245 */ /* 0x000fe20000201000 */
[--C-:B------:R-:W-:Y:S01]  /*0250*/  IMAD.MOV.U32 R20, RZ, RZ, R6.reuse ;  /* 0x000000ffff147224 */ /* 0x100fe200078e0006 */
[----:B------:R-:W-:Y:S01]  /*0260*/  I2FP.F32.U32 R15, R15 ;  /* 0x0000000f000f7245 */ /* 0x000fe20000201000 */
[--C-:B------:R-:W-:Y:S01]  /*0270*/  IMAD.MOV.U32 R18, RZ, RZ, R6.reuse ;  /* 0x000000ffff127224 */ /* 0x100fe200078e0006 */
[----:B-1----:R-:W5:Y:S01]  /*0280*/  TEX.LL RZ, R24, R6, R22, UR6, 2D, 0x3 ;  /* 0x28ff061606187f60 */ /* 0x002f6200089e03ff */
[--C-:B------:R-:W-:Y:S01]  /*0290*/  IMAD.MOV.U32 R16, RZ, RZ, R6.reuse ;  /* 0x000000ffff107224 */ /* 0x100fe200078e0006 */
[----:B------:R-:W-:Y:S01]  /*02a0*/  I2FP.F32.U32 R11, R11 ;  /* 0x0000000b000b7245 */ /* 0x000fe20000201000 */
[----:B------:R-:W5:Y:S01]  /*02b0*/  TEX.LL RZ, R20, R20, R22, UR6, 2D, 0x3 ;  /* 0x28ff061614147f60 */ /* 0x000f6200089e03ff */
[----:B------:R-:W-:Y:S01]  /*02c0*/  VIADD R13, R4, UR5 ;  /* 0x00000005040d7c36 */ /* 0x000fe20008000000 */
[----:B------:R-:W5:Y:S01]  /*02d0*/  TEX.LL RZ, R18, R18, R22, UR6, 2D, 0x3 ;  /* 0x28ff061612127f60 */ /* 0x000f6200089e03ff */
[--C-:B------:R-:W-:Y:S01]  /*02e0*/  IMAD.MOV.U32 R12, RZ, RZ, R6.reuse ;  /* 0x000000ffff0c7224 */ /* 0x100fe200078e0006 */
[----:B------:R-:W-:Y:S01]  /*02f0*/  TEX.LL RZ, R16, R16, R22, UR6, 2D, 0x3 ;  /* 0x28ff061610107f60 */ /* 0x000fe200089e03ff */
[--C-:B------:R-:W-:Y:S01]  /*0300*/  IMAD.MOV.U32 R14, RZ, RZ, R6.reuse ;  /* 0x000000ffff0e7224 */ /* 0x100fe200078e0006 */
[----:B------:R-:W-:Y:S01]  /*0310*/  I2FP.F32.U32 R13, R13 ;  /* 0x0000000d000d7245 */ /* 0x000fe20000201000 */
[--C-:B------:R-:W-:Y:S01]  /*0320*/  IMAD.MOV.U32 R10, RZ, RZ, R6.reuse ;  /* 0x000000ffff0a7224 */ /* 0x100fe200078e0006 */
[----:B------:R-:W-:Y:S01]  /*0330*/  I2FP.F32.U32 R9, R9 ;  /* 0x0000000900097245 */ /* 0x000fe20000201000 */
[----:B------:R-:W-:-:S03]  /*0340*/  IMAD.MOV.U32 R8, RZ, RZ, R6 ;  /* 0x000000ffff087224 */ /* 0x000fc600078e0006 */
[----:B------:R-:W-:Y:S01]  /*0350*/  TEX.LL RZ, R12, R12, R22, UR6, 2D, 0x3 ;  /* 0x28ff06160c0c7f60 */ /* 0x000fe200089e03ff */
[----:B------:R-:W-:Y:S01]  /*0360*/  TEX.LL RZ, R14, R14, R22, UR6, 2D, 0x3 ;  /* 0x28ff06160e0e7f60 */ /* 0x000fe200089e03ff */
[----:B------:R-:W-:Y:S01]  /*0370*/  TEX.LL RZ, R10, R10, R22, UR6, 2D, 0x3 ;  /* 0x28ff06160a0a7f60 */ /* 0x000fe200089e03ff */
[----:B------:R1:W5:Y:S01]  /*0380*/  TEX.LL RZ, R8, R8, R22, UR6, 2D, 0x3 ;  /* 0x28ff061608087f60 */ /* 0x00036200089e03ff */
[----:B------:R-:W-:-:S04]  /*0390*/  DEPBAR.LE SB5, 0x3 ;  /* 0x0000d0c00000791a */ /* 0x000fc80000000000 */
[----:B------:R-:W-:Y:S01]  /*03a0*/  SHF.R.U32.HI R23, RZ, 0x8, R25 ;  /* 0x00000008ff177819 */ /* 0x000fe20000011619 */
[----:B------:R-:W-:Y:S01]  /*03b0*/  IMAD.SHL.U32 R29, R24, 0x100, RZ ;  /* 0x00000100181d7824 */ /* 0x000fe200078e00ff */
[----:B------:R-:W-:Y:S02]  /*03c0*/  SHF.R.U32.HI R7, RZ, 0x8, R24 ;  /* 0x00000008ff077819 */ /* 0x000fe40000011618 */
[----:B------:R-:W-:Y:S02]  /*03d0*/  LOP3.LUT R28, R23, 0xff00, RZ, 0xc0, !PT ;  /* 0x0000ff00171c7812 */ /* 0x000fe400078ec0ff */
[C---:B------:R-:W-:Y:S02]  /*03e0*/  LOP3.LUT R23, R25.reuse, 0xffff, RZ, 0xc0, !PT ;  /* 0x0000ffff19177812 */ /* 0x040fe400078ec0ff */
[C---:B------:R-:W-:Y:S01]  /*03f0*/  LEA.HI R28, R25.reuse, R28, RZ, 0x8 ;  /* 0x0000001c191c7211 */ /* 0x040fe200078f40ff */
[----:B------:R-:W-:Y:S01]  /*0400*/  IMAD.SHL.U32 R25, R25, 0x100, RZ ;  /* 0x0000010019197824 */ /* 0x000fe200078e00ff */
[----:B------:R-:W-:-:S02]  /*0410*/  SHF.R.U32.HI R23, RZ, 0x8, R23 ;  /* 0x00000008ff177819 */ /* 0x000fc40000011617 */
[----:B------:R-:W-:Y:S02]  /*0420*/  LOP3.LUT R7, R7, 0xff00, RZ, 0xc0, !PT ;  /* 0x0000ff0007077812 */ /* 0x000fe400078ec0ff */
[----:B------:R-:W-:Y:S02]  /*0430*/  LOP3.LUT R23, R25, R23, RZ, 0xfc, !PT ;  /* 0x0000001719177212 */ /* 0x000fe400078efcff */
[C---:B------:R-:W-:Y:S01]  /*0440*/  LOP3.LUT R25, R24.reuse, 0xffff, RZ, 0xc0, !PT ;  /* 0x0000ffff18197812 */ /* 0x040fe200078ec0ff */
[----:B-1----:R0:W-:Y:S01]  /*0450*/  I2F.S16 R22, R28 ;  /* 0x0000001c00167306 */ /* 0x0021e20000101400 */
[----:B------:R-:W-:Y:S02]  /*0460*/  LEA.HI R7, R24, R7, RZ, 0x8 ;  /* 0x0000000718077211 */ /* 0x000fe400078f40ff */
[----:B------:R-:W-:-:S04]  /*0470*/  SHF.R.U32.HI R25, RZ, 0x8, R25 ;  /* 0x00000008ff197819 */ /* 0x000fc80000011619 */
[----:B------:R-:W-:Y:S01]  /*0480*/  LOP3.LUT R25, R29, R25, RZ, 0xfc, !PT ;  /* 0x000000191d197212 */ /* 0x000fe200078efcff */
[----:B------:R-:W1:Y:S01]  /*0490*/  I2F.S16 R23, R23 ;  /* 0x0000001700177306 */ /* 0x000e620000101400 */
[----:B------:R-:W-:Y:S01]  /*04a0*/  VIADD R29, R5, UR4 ;  /* 0x00000004051d7c36 */ /* 0x000fe20008000000 */
[----:B------:R-:W-:-:S03]  /*04b0*/  UIADD3 UR4, UPT, UPT, UR4, 0x8, URZ ;  /* 0x0000000804047890 */ /* 0x000fc6000fffe0ff */
[----:B0-----:R-:W-:Y:S01]  /*04c0*/  IMAD.WIDE.U32 R28, R29, 0x8, R26 ;  /* 0x000000081d1c7825 */ /* 0x001fe200078e001a */
[----:B------:R-:W-:Y:S02]  /*04d0*/  UISETP.NE.AND UP0, UPT, UR4, 0x80, UPT ;  /* 0x000000800400788c */ /* 0x000fe4000bf05270 */
[----:B------:R0:W-:Y:S02]  /*04e0*/  I2F.S16 R24, R7 ;  /* 0x0000000700187306 */ /* 0x0001e40000101400 */
[----:B-1----:R1:W-:Y:S06]  /*04f0*/  STG.E.64 desc[UR8][R28.64], R22 ;  /* 0x000000161c007986 */ /* 0x0023ec000c101b08 */
[----:B------:R-:W2:Y:S01]  /*0500*/  I2F.S16 R25, R25 ;  /* 0x0000001900197306 */ /* 0x000ea20000101400 */
[----:B------:R-:W-:-:S04]  /*0510*/  DEPBAR.LE SB5, 0x2 ;  /* 0x0000d0800000791a */ /* 0x000fc80000000000 */
[----:B0-----:R-:W-:-:S04]  /*0520*/  SHF.R.U32.HI R7, RZ, 0x8, R21 ;  /* 0x00000008ff077819 */ /* 0x001fc80000011615 */
[----:B------:R-:W-:-:S04]  /*0530*/  LOP3.LUT R7, R7, 0xff00, RZ, 0xc0, !PT ;  /* 0x0000ff0007077812 */ /* 0x000fc800078ec0ff */
[C---:B------:R-:W-:Y:S02]  /*0540*/  LEA.HI R7, R21.reuse, R7, RZ, 0x8 ;  /* 0x0000000715077211 */ /* 0x040fe400078f40ff */
[C---:B-1----:R-:W-:Y:S01]  /*0550*/  LOP3.LUT R22, R21.reuse, 0xffff, RZ, 0xc0, !PT ;  /* 0x0000ffff15167812 */ /* 0x042fe200078ec0ff */
[----:B--2---:R0:W-:Y:S02]  /*0560*/  STG.E.64 desc[UR8][R28.64+0x400], R24 ;  /* 0x000400181c007986 */ /* 0x0041e4000c101b08 */
[----:B0-----:R-:W-:Y:S01]  /*0570*/  IMAD.SHL.U32 R24, R21, 0x100, RZ ;  /* 0x0000010015187824 */ /* 0x001fe200078e00ff */
[----:B------:R-:W-:Y:S02]  /*0580*/  SHF.R.U32.HI R21, RZ, 0x8, R22 ;  /* 0x00000008ff157819 */ /* 0x000fe40000011616 */
[----:B------:R0:W-:Y:S01]  /*0590*/  I2F.S16 R22, R7 ;  /* 0x0000000700167306 */ /* 0x0001e20000101400 */
[----:B------:R-:W-:Y:S02]  /*05a0*/  LOP3.LUT R25, R20, 0xffff, RZ, 0xc0, !PT ;  /* 0x0000ffff14197812 */ /* 0x000fe400078ec0ff */
[----:B------:R-:W-:-:S02]  /*05b0*/  LOP3.LUT R21, R24, R21, RZ, 0xfc, !PT ;  /* 0x0000001518157212 */ /* 0x000fc400078efcff */
[----:B------:R-:W-:-:S03]  /*05c0*/  SHF.R.U32.HI R25, RZ, 0x8, R25 ;  /* 0x00000008ff197819 */ /* 0x000fc60000011619 */
[----:B------:R-:W1:Y:S01]  /*05d0*/  I2F.S16 R23, R21 ;  /* 0x0000001500177306 */ /* 0x000e620000101400 */
[----:B0-----:R-:W-:-:S04]  /*05e0*/  SHF.R.U32.HI R7, RZ, 0x8, R20 ;  /* 0x00000008ff077819 */ /* 0x001fc80000011614 */
[----:B------:R-:W-:-:S04]  /*05f0*/  LOP3.LUT R7, R7, 0xff00, RZ, 0xc0, !PT ;  /* 0x0000ff0007077812 */ /* 0x000fc800078ec0ff */
[C---:B------:R-:W-:Y:S01]  /*0600*/  LEA.HI R24, R20.reuse, R7, RZ, 0x8 ;  /* 0x0000000714187211 */ /* 0x040fe200078f40ff */
[----:B------:R-:W-:-:S03]  /*0610*/  IMAD.SHL.U32 R7, R20, 0x100, RZ ;  /* 0x0000010014077824 */ /* 0x000fc600078e00ff */
[----:B------:R0:W-:Y:S02]  /*0620*/  I2F.S16 R20, R24 ;  /* 0x0000001800147306 */ /* 0x0001e40000101400 */
[----:B------:R-:W-:Y:S01]  /*0630*/  LOP3.LUT R25, R7, R25, RZ, 0xfc, !PT ;  /* 0x0000001907197212 */ /* 0x000fe200078efcff */
[----:B-1----:R1:W-:Y:S01]  /*0640*/  STG.E.64 desc[UR8][R28.64+0x8], R22 ;  /* 0x000008161c007986 */ /* 0x0023e2000c101b08 */
[----:B------:R-:W-:-:S04]  /*0650*/  DEPBAR.LE SB5, 0x1 ;  /* 0x0000d0400000791a */ /* 0x000fc80000000000 */
[----:B------:R-:W-:Y:S01]  /*0660*/  SHF.R.U32.HI R7, RZ, 0x8, R19 ;  /* 0x00000008ff077819 */ /* 0x000fe20000011613 */
[----:B------:R-:W2:Y:S03]  /*0670*/  I2F.S16 R21, R25 ;  /* 0x0000001900157306 */ /* 0x000ea60000101400 */
[----:B------:R-:W-:Y:S02]  /*0680*/  LOP3.LUT R7, R7, 0xff00, RZ, 0xc0, !PT ;  /* 0x0000ff0007077812 */ /* 0x000fe400078ec0ff */
[C---:B0-----:R-:W-:Y:S02]  /*0690*/  LOP3.LUT R24, R19.reuse, 0xffff, RZ, 0xc0, !PT ;  /* 0x0000ffff13187812 */ /* 0x041fe400078ec0ff */
[C---:B------:R-:W-:Y:S01]  /*06a0*/  LEA.HI R7, R19.reuse, R7, RZ, 0x8 ;  /* 0x0000000713077211 */ /* 0x040fe200078f40ff */
[----:B-1----:R-:W-:Y:S01]  /*06b0*/  IMAD.SHL.U32 R22, R19, 0x100, RZ ;  /* 0x0000010013167824 */ /* 0x002fe200078e00ff */
[----:B------:R-:W-:-:S02]  /*06c0*/  SHF.R.U32.HI R19, RZ, 0x8, R24 ;  /* 0x00000008ff137819 */ /* 0x000fc40000011618 */
[----:B------:R-:W-:Y:S02]  /*06d0*/  LOP3.LUT R23, R18, 0xffff, RZ, 0xc0, !PT ;  /* 0x0000ffff12177812 */ /* 0x000fe400078ec0ff */
[----:B------:R-:W-:Y:S01]  /*06e0*/  LOP3.LUT R24, R22, R19, RZ, 0xfc, !PT ;  /* 0x0000001316187212 */ /* 0x000fe200078efcff */
[----:B--2---:R0:W-:Y:S01]  /*06f0*/  STG.E.64 desc[UR8][R28.64+0x408], R20 ;  /* 0x000408141c007986 */ /* 0x0041e2000c101b08 */
[----:B------:R-:W-:Y:S02]  /*0700*/  SHF.R.U32.HI R23, RZ, 0x8, R23 ;  /* 0x00000008ff177819 */ /* 0x000fe40000011617 */
[----:B-----5:R-:W-:Y:S01]  /*0710*/  LOP3.LUT R25, R9, 0xffff, RZ, 0xc0, !PT ;  /* 0x0000ffff09197812 */ /* 0x020fe200078ec0ff */
[----:B0-----:R0:W-:Y:S08]  /*0720*/  I2F.S16 R20, R7 ;  /* 0x0000000700147306 */ /* 0x0011f00000101400 */
[----:B------:R1:W2:Y:S01]  /*0730*/  I2F.S16 R21, R24 ;  /* 0x0000001800157306 */ /* 0x0002a20000101400 */
[----:B0-----:R-:W-:-:S04]  /*0740*/  SHF.R.U32.HI R7, RZ, 0x8, R18 ;  /* 0x00000008ff077819 */ /* 0x001fc80000011612 */
[----:B------:R-:W-:Y:S02]  /*0750*/  LOP3.LUT R19, R7, 0xff00, RZ, 0xc0, !PT ;  /* 0x0000ff0007137812 */ /* 0x000fe400078ec0ff */
[----:B------:R-:W-:Y:S02]  /*0760*/  SHF.R.U32.HI R7, RZ, 0x8, R17 ;  /* 0x00000008ff077819 */ /* 0x000fe40000011611 */
[C---:B------:R-:W-:Y:S01]  /*0770*/  LEA.HI R22, R18.reuse, R19, RZ, 0x8 ;  /* 0x0000001312167211 */ /* 0x040fe200078f40ff */
[----:B------:R-:W-:Y:S01]  /*0780*/  IMAD.SHL.U32 R19, R18, 0x100, RZ ;  /* 0x0000010012137824 */ /* 0x000fe200078e00ff */
[----:B-1----:R-:W-:Y:S02]  /*0790*/  LOP3.LUT R24, R7, 0xff00, RZ, 0xc0, !PT ;  /* 0x0000ff0007187812 */ /* 0x002fe400078ec0ff */
[----:B------:R-:W-:Y:S01]  /*07a0*/  I2F.S16 R18, R22 ;  /* 0x0000001600127306 */ /* 0x000fe20000101400 */
[----:B------:R-:W-:Y:S01]  /*07b0*/  LOP3.LUT R7, R17, 0xffff, RZ, 0xc0, !PT ;  /* 0x0000ffff11077812 */ /* 0x000fe200078ec0ff */
[----:B--2---:R0:W-:Y:S01]  /*07c0*/  STG.E.64 desc[UR8][R28.64+0x10], R20 ;  /* 0x000010141c007986 */ /* 0x0041e2000c101b08 */
[----:B------:R-:W-:-:S02]  /*07d0*/  LOP3.LUT R19, R19, R23, RZ, 0xfc, !PT ;  /* 0x0000001713137212 */ /* 0x000fc400078efcff */
[C---:B------:R-:W-:Y:S01]  /*07e0*/  LEA.HI R24, R17.reuse, R24, RZ, 0x8 ;  /* 0x0000001811187211 */ /* 0x040fe200078f40ff */
[----:B------:R-:W-:Y:S01]  /*07f0*/  IMAD.SHL.U32 R17, R17, 0x100, RZ ;  /* 0x0000010011117824 */ /* 0x000fe200078e00ff */
[----:B------:R-:W-:Y:S02]  /*0800*/  SHF.R.U32.HI R7, RZ, 0x8, R7 ;  /* 0x00000008ff077819 */ /* 0x000fe40000011607 */
[----:B------:R-:W1:Y:S01]  /*0810*/  I2F.S16 R19, R19 ;  /* 0x0000001300137306 */ /* 0x000e620000101400 */
[----:B------:R-:W-:Y:S02]  /*0820*/  SHF.R.U32.HI R23, RZ, 0x8, R16 ;  /* 0x00000008ff177819 */ /* 0x000fe40000011610 */
[----:B------:R-:W-:Y:S02]  /*0830*/  LOP3.LUT R17, R17, R7, RZ, 0xfc, !PT ;  /* 0x0000000711117212 */ /* 0x000fe400078efcff */
[----:B------:R-:W-:Y:S01]  /*0840*/  LOP3.LUT R7, R23, 0xff00, RZ, 0xc0, !PT ;  /* 0x0000ff0017077812 */ /* 0x000fe200078ec0ff */
[----:B0-----:R-:W-:-:S02]  /*0850*/  IMAD.SHL.U32 R20, R13, 0x100, RZ ;  /* 0x000001000d147824 */ /* 0x001fc400078e00ff */
[----:B------:R0:W-:Y:S01]  /*0860*/  I2F.S16 R22, R24 ;  /* 0x0000001800167306 */ /* 0x0001e20000101400 */
[----:B------:R-:W-:Y:S01]  /*0870*/  LOP3.LUT R21, R15, 0xffff, RZ, 0xc0, !PT ;  /* 0x0000ffff0f157812 */ /* 0x000fe200078ec0ff */
[----:B-1----:R1:W-:Y:S06]  /*0880*/  STG.E.64 desc[UR8][R28.64+0x410], R18 ;  /* 0x000410121c007986 */ /* 0x0023ec000c101b08 */
[----:B------:R-:W2:Y:S01]  /*0890*/  I2F.S16 R23, R17 ;  /* 0x0000001100177306 */ /* 0x000ea20000101400 */
[----:B0-----:R-:W-:-:S04]  /*08a0*/  SHF.R.U32.HI R24, RZ, 0x8, R9 ;  /* 0x00000008ff187819 */ /* 0x001fc80000011609 */
[----:B------:R-:W-:Y:S02]  /*08b0*/  LOP3.LUT R24, R24, 0xff00, RZ, 0xc0, !PT ;  /* 0x0000ff0018187812 */ /* 0x000fe400078ec0ff */
[C---:B-1----:R-:W-:Y:S02]  /*08c0*/  LOP3.LUT R19, R16.reuse, 0xffff, RZ, 0xc0, !PT ;  /* 0x0000ffff10137812 */ /* 0x042fe400078ec0ff */
[C---:B------:R-:W-:Y:S01]  /*08d0*/  LEA.HI R18, R16.reuse, R7, RZ, 0x8 ;  /* 0x0000000710127211 */ /* 0x040fe200078f40ff */
[----:B------:R-:W-:Y:S01]  /*08e0*/  IMAD.SHL.U32 R16, R16, 0x100, RZ ;  /* 0x0000010010107824 */ /* 0x000fe200078e00ff */
[----:B------:R-:W-:Y:S01]  /*08f0*/  SHF.R.U32.HI R19, RZ, 0x8, R19 ;  /* 0x00000008ff137819 */ /* 0x000fe20000011613 */
[----:B--2---:R0:W-:Y:S01]  /*0900*/  STG.E.64 desc[UR8][R28.64+0x18], R22 ;  /* 0x000018161c007986 */ /* 0x0041e2000c101b08 */
[----:B------:R-:W-:Y:S02]  /*0910*/  SHF.R.U32.HI R7, RZ, 0x8, R13 ;  /* 0x00000008ff077819 */ /* 0x000fe4000001160d */
[----:B------:R-:W-:Y:S01]  /*0920*/  LOP3.LUT R19, R16, R19, RZ, 0xfc, !PT ;  /* 0x0000001310137212 */ /* 0x000fe200078efcff */
[----:B------:R-:W-:Y:S01]  /*0930*/  I2F.S16 R18, R18 ;  /* 0x0000001200127306 */ /* 0x000fe20000101400 */
[----:B------:R-:W-:-:S02]  /*0940*/  LOP3.LUT R16, R7, 0xff00, RZ, 0xc0, !PT ;  /* 0x0000ff0007107812 */ /* 0x000fc400078ec0ff */
[C---:B------:R-:W-:Y:S02]  /*0950*/  LOP3.LUT R7, R13.reuse, 0xffff, RZ, 0xc0, !PT ;  /* 0x0000ffff0d077812 */ /* 0x040fe400078ec0ff */
[----:B------:R-:W-:Y:S02]  /*0960*/  LEA.HI R16, R13, R16, RZ, 0x8 ;  /* 0x000000100d107211 */ /* 0x000fe400078f40ff */
[----:B------:R-:W-:Y:S01]  /*0970*/  SHF.R.U32.HI R13, RZ, 0x8, R12 ;  /* 0x00000008ff0d7819 */ /* 0x000fe2000001160c */
[----:B------:R-:W1:Y:S01]  /*0980*/  I2F.S16 R19, R19 ;  /* 0x0000001300137306 */ /* 0x000e620000101400 */
[----:B------:R-:W-:Y:S02]  /*0990*/  SHF.R.U32.HI R7, RZ, 0x8, R7 ;  /* 0x00000008ff077819 */ /* 0x000fe40000011607 */
[----:B------:R-:W-:Y:S02]  /*09a0*/  LOP3.LUT R13, R13, 0xff00, RZ, 0xc0, !PT ;  /* 0x0000ff000d0d7812 */ /* 0x000fe400078ec0ff */
[----:B------:R-:W-:-:S02]  /*09b0*/  LOP3.LUT R7, R20, R7, RZ, 0xfc, !PT ;  /* 0x0000000714077212 */ /* 0x000fc400078efcff */
[----:B------:R-:W-:Y:S01]  /*09c0*/  SHF.R.U32.HI R20, RZ, 0x8, R15 ;  /* 0x00000008ff147819 */ /* 0x000fe2000001160f */
[----:B------:R-:W-:Y:S01]  /*09d0*/  I2F.S16 R16, R16 ;  /* 0x0000001000107306 */ /* 0x000fe20000101400 */
[----:B------:R-:W-:Y:S02]  /*09e0*/  LEA.HI R13, R12, R13, RZ, 0x8 ;  /* 0x0000000d0c0d7211 */ /* 0x000fe400078f40ff */
[----:B------:R-:W-:Y:S02]  /*09f0*/  LOP3.LUT R20, R20, 0xff00, RZ, 0xc0, !PT ;  /* 0x0000ff0014147812 */ /* 0x000fe400078ec0ff */
[----:B0-----:R-:W-:Y:S01]  /*0a00*/  SHF.R.U32.HI R22, RZ, 0x8, R11 ;  /* 0x00000008ff167819 */ /* 0x001fe2000001160b */
[----:B-1----:R0:W-:Y:S02]  /*0a10*/  STG.E.64 desc[UR8][R28.64+0x418], R18 ;  /* 0x000418121c007986 */ /* 0x0021e4000c101b08 */
[----:B------:R1:W2:Y:S01]  /*0a20*/  I2F.S16 R17, R7 ;  /* 0x0000000700117306 */ /* 0x0002a20000101400 */
[----:B------:R-:W-:-:S02]  /*0a30*/  LOP3.LUT R22, R22, 0xff00, RZ, 0xc0, !PT ;  /* 0x0000ff0016167812 */ /* 0x000fc400078ec0ff */
[----:B------:R-:W-:Y:S02]  /*0a40*/  LOP3.LUT R23, R11, 0xffff, RZ, 0xc0, !PT ;  /* 0x0000ffff0b177812 */ /* 0x000fe400078ec0ff */
[----:B-1----:R-:W-:Y:S01]  /*0a50*/  SHF.R.U32.HI R7, RZ, 0x8, R21 ;  /* 0x00000008ff077819 */ /* 0x002fe20000011615 */
[----:B------:R-:W-:Y:S01]  /*0a60*/  IMAD.SHL.U32 R21, R14, 0x100, RZ ;  /* 0x000001000e157824 */ /* 0x000fe200078e00ff */
[C---:B0-----:R-:W-:Y:S01]  /*0a70*/  LOP3.LUT R18, R12.reuse, 0xffff, RZ, 0xc0, !PT ;  /* 0x0000ffff0c127812 */ /* 0x041fe200078ec0ff */
[----:B------:R-:W-:-:S03]  /*0a80*/  IMAD.SHL.U32 R19, R12, 0x100, RZ ;  /* 0x000001000c137824 */ /* 0x000fc600078e00ff */
[----:B------:R-:W-:Y:S02]  /*0a90*/  SHF.R.U32.HI R12, RZ, 0x8, R18 ;  /* 0x00000008ff0c7819 */ /* 0x000fe40000011612 */
[----:B------:R-:W-:Y:S02]  /*0aa0*/  I2F.S16 R18, R13 ;  /* 0x0000000d00127306 */ /* 0x000fe40000101400 */
[----:B------:R-:W-:Y:S02]  /*0ab0*/  LOP3.LUT R19, R19, R12, RZ, 0xfc, !PT ;  /* 0x0000000c13137212 */ /* 0x000fe400078efcff */
[C---:B------:R-:W-:Y:S01]  /*0ac0*/  LEA.HI R12, R15.reuse, R20, RZ, 0x8 ;  /* 0x000000140f0c7211 */ /* 0x040fe200078f40ff */
[----:B------:R-:W-:Y:S01]  /*0ad0*/  IMAD.SHL.U32 R20, R15, 0x100, RZ ;  /* 0x000001000f147824 */ /* 0x000fe200078e00ff */
[----:B------:R-:W-:Y:S02]  /*0ae0*/  SHF.R.U32.HI R15, RZ, 0x8, R14 ;  /* 0x00000008ff0f7819 */ /* 0x000fe4000001160e */
[----:B------:R-:W0:Y:S02]  /*0af0*/  I2F.S16 R19, R19 ;  /* 0x0000001300137306 */ /* 0x000e240000101400 */
[----:B------:R-:W-:-:S02]  /*0b00*/  LOP3.LUT R7, R20, R7, RZ, 0xfc, !PT ;  /* 0x0000000714077212 */ /* 0x000fc400078efcff */
[----:B------:R-:W-:Y:S02]  /*0b10*/  LOP3.LUT R15, R15, 0xff00, RZ, 0xc0, !PT ;  /* 0x0000ff000f0f7812 */ /* 0x000fe400078ec0ff */
[C---:B------:R-:W-:Y:S02]  /*0b20*/  LOP3.LUT R20, R14.reuse, 0xffff, RZ, 0xc0, !PT ;  /* 0x0000ffff0e147812 */ /* 0x040fe400078ec0ff */
[----:B------:R-:W-:Y:S01]  /*0b30*/  LEA.HI R15, R14, R15, RZ, 0x8 ;  /* 0x0000000f0e0f7211 */ /* 0x000fe200078f40ff */
[----:B------:R1:W-:Y:S01]  /*0b40*/  I2F.S16 R13, R7 ;  /* 0x00000007000d7306 */ /* 0x0003e20000101400 */
[----:B------:R-:W-:-:S04]  /*0b50*/  SHF.R.U32.HI R14, RZ, 0x8, R20 ;  /* 0x00000008ff0e7819 */ /* 0x000fc80000011614 */
[----:B------:R-:W-:Y:S02]  /*0b60*/  LOP3.LUT R21, R21, R14, RZ, 0xfc, !PT ;  /* 0x0000000e15157212 */ /* 0x000fe400078efcff */
[C---:B------:R-:W-:Y:S01]  /*0b70*/  LEA.HI R14, R11.reuse, R22, RZ, 0x8 ;  /* 0x000000160b0e7211 */ /* 0x040fe200078f40ff */
[----:B------:R-:W-:Y:S01]  /*0b80*/  IMAD.SHL.U32 R22, R11, 0x100, RZ ;  /* 0x000001000b167824 */ /* 0x000fe200078e00ff */
[----:B-1----:R-:W-:Y:S01]  /*0b90*/  SHF.R.U32.HI R7, RZ, 0x8, R23 ;  /* 0x00000008ff077819 */ /* 0x002fe20000011617 */
[----:B------:R-:W-:Y:S01]  /*0ba0*/  IMAD.SHL.U32 R23, R10, 0x100, RZ ;  /* 0x000001000a177824 */ /* 0x000fe200078e00ff */
[----:B------:R-:W-:Y:S01]  /*0bb0*/  SHF.R.U32.HI R11, RZ, 0x8, R10 ;  /* 0x00000008ff0b7819 */ /* 0x000fe2000001160a */
[----:B------:R-:W-:Y:S01]  /*0bc0*/  I2F.S16 R20, R15 ;  /* 0x0000000f00147306 */ /* 0x000fe20000101400 */
[----:B------:R-:W-:Y:S02]  /*0bd0*/  LOP3.LUT R7, R22, R7, RZ, 0xfc, !PT ;  /* 0x0000000716077212 */ /* 0x000fe400078efcff */
[----:B------:R-:W-:-:S02]  /*0be0*/  LOP3.LUT R11, R11, 0xff00, RZ, 0xc0, !PT ;  /* 0x0000ff000b0b7812 */ /* 0x000fc400078ec0ff */
[C---:B------:R-:W-:Y:S02]  /*0bf0*/  LOP3.LUT R22, R10.reuse, 0xffff, RZ, 0xc0, !PT ;  /* 0x0000ffff0a167812 */ /* 0x040fe400078ec0ff */
[----:B------:R-:W-:Y:S01]  /*0c00*/  LEA.HI R11, R10, R11, RZ, 0x8 ;  /* 0x0000000b0a0b7211 */ /* 0x000fe200078f40ff */
[----:B------:R1:W-:Y:S01]  /*0c10*/  I2F.S16 R15, R7 ;  /* 0x00000007000f7306 */ /* 0x0003e20000101400 */
[----:B------:R-:W-:-:S04]  /*0c20*/  SHF.R.U32.HI R10, RZ, 0x8, R22 ;  /* 0x00000008ff0a7819 */ /* 0x000fc80000011616 */
[----:B------:R-:W-:Y:S02]  /*0c30*/  LOP3.LUT R23, R23, R10, RZ, 0xfc, !PT ;  /* 0x0000000a17177212 */ /* 0x000fe400078efcff */
[C---:B------:R-:W-:Y:S01]  /*0c40*/  LEA.HI R10, R9.reuse, R24, RZ, 0x8 ;  /* 0x00000018090a7211 */ /* 0x040fe200078f40ff */
[----:B------:R-:W-:Y:S01]  /*0c50*/  IMAD.SHL.U32 R24, R9, 0x100, RZ ;  /* 0x0000010009187824 */ /* 0x000fe200078e00ff */
[----:B------:R-:W-:Y:S01]  /*0c60*/  SHF.R.U32.HI R9, RZ, 0x8, R8 ;  /* 0x00000008ff097819 */ /* 0x000fe20000011608 */
[----:B------:R-:W-:Y:S01]  /*0c70*/  I2F.S16 R22, R11 ;  /* 0x0000000b00167306 */ /* 0x000fe20000101400 */
[----:B-1----:R-:W-:Y:S02]  /*0c80*/  SHF.R.U32.HI R7, RZ, 0x8, R25 ;  /* 0x00000008ff077819 */ /* 0x002fe40000011619 */
[----:B------:R-:W-:Y:S02]  /*0c90*/  LOP3.LUT R9, R9, 0xff00, RZ, 0xc0, !PT ;  /* 0x0000ff0009097812 */ /* 0x000fe400078ec0ff */
[----:B------:R-:W-:-:S02]  /*0ca0*/  LOP3.LUT R25, R8, 0xffff, RZ, 0xc0, !PT ;  /* 0x0000ffff08197812 */ /* 0x000fc400078ec0ff */
[----:B------:R-:W-:Y:S01]  /*0cb0*/  LOP3.LUT R7, R24, R7, RZ, 0xfc, !PT ;  /* 0x0000000718077212 */ /* 0x000fe200078efcff */
[C---:B------:R-:W-:Y:S01]  /*0cc0*/  IMAD.SHL.U32 R24, R8.reuse, 0x100, RZ ;  /* 0x0000010008187824 */ /* 0x040fe200078e00ff */
[----:B------:R-:W-:Y:S01]  /*0cd0*/  LEA.HI R28, R8, R9, RZ, 0x8 ;  /* 0x00000009081c7211 */ /* 0x000fe200078f40ff */
[----:B------:R-:W1:Y:S01]  /*0ce0*/  I2F.S16 R12, R12 ;  /* 0x0000000c000c7306 */ /* 0x000e620000101400 */
[----:B------:R-:W-:Y:S01]  /*0cf0*/  SHF.R.U32.HI R9, RZ, 0x8, R25 ;  /* 0x00000008ff097819 */ /* 0x000fe20000011619 */
[----:B------:R-:W-:-:S03]  /*0d00*/  VIADD R25, R5, UR5 ;  /* 0x0000000505197c36 */ /* 0x000fc60008000000 */
[----:B------:R-:W-:Y:S01]  /*0d10*/  LOP3.LUT R9, R24, R9, RZ, 0xfc, !PT ;  /* 0x0000000918097212 */ /* 0x000fe200078efcff */
[----:B------:R-:W-:Y:S02]  /*0d20*/  IMAD.WIDE.U32 R24, R25, 0x8, R26 ;  /* 0x0000000819187825 */ /* 0x000fe400078e001a */
[----:B------:R-:W3:Y:S03]  /*0d30*/  I2F.S16 R21, R21 ;  /* 0x0000001500157306 */ /* 0x000ee60000101400 */
[----:B--2---:R2:W-:Y:S04]  /*0d40*/  STG.E.64 desc[UR8][R24.64], R16 ;  /* 0x0000001018007986 */ /* 0x0045e8000c101b08 */
[----:B0-----:R2:W-:Y:S01]  /*0d50*/  STG.E.64 desc[UR8][R24.64+0x400], R18 ;  /* 0x0004001218007986 */ /* 0x0015e2000c101b08 */
[----:B------:R-:W0:Y:S03]  /*0d60*/  I2F.S16 R14, R14 ;  /* 0x0000000e000e7306 */ /* 0x000e260000101400 */
[----:B-1----:R2:W-:Y:S04]  /*0d70*/  STG.E.64 desc[UR8][R24.64+0x8], R12 ;  /* 0x0000080c18007986 */ /* 0x0025e8000c101b08 */
[----:B---3--:R2:W-:Y:S01]  /*0d80*/  STG.E.64 desc[UR8][R24.64+0x408], R20 ;  /* 0x0004081418007986 */ /* 0x0085e2000c101b08 */
[----:B------:R-:W1:Y:S03]  /*0d90*/  I2F.S16 R23, R23 ;  /* 0x0000001700177306 */ /* 0x000e660000101400 */
[----:B0-----:R2:W-:Y:S05]  /*0da0*/  STG.E.64 desc[UR8][R24.64+0x10], R14 ;  /* 0x0000100e18007986 */ /* 0x0015ea000c101b08 */
[----:B------:R-:W-:Y:S01]  /*0db0*/  I2F.S16 R10, R10 ;  /* 0x0000000a000a7306 */ /* 0x000fe20000101400 */
[----:B-1----:R2:W-:Y:S07]  /*0dc0*/  STG.E.64 desc[UR8][R24.64+0x410], R22 ;  /* 0x0004101618007986 */ /* 0x0025ee000c101b08 */
[----:B------:R-:W0:Y:S08]  /*0dd0*/  I2F.S16 R11, R7 ;  /* 0x00000007000b7306 */ /* 0x000e300000101400 */
[----:B------:R-:W-:Y:S01]  /*0de0*/  I2F.S16 R8, R28 ;  /* 0x0000001c00087306 */ /* 0x000fe20000101400 */
[----:B0-----:R2:W-:Y:S07]  /*0df0*/  STG.E.64 desc[UR8][R24.64+0x18], R10 ;  /* 0x0000180a18007986 */ /* 0x0015ee000c101b08 */
[----:B------:R-:W0:Y:S02]  /*0e00*/  I2F.S16 R9, R9 ;  /* 0x0000000900097306 */ /* 0x000e240000101400 */
[----:B0-----:R2:W-:Y:S01]  /*0e10*/  STG.E.64 desc[UR8][R24.64+0x418], R8 ;  /* 0x0004180818007986 */ /* 0x0015e2000c101b08 */
[----:B------:R-:W-:Y:S05]  /*0e20*/  BRA.U UP0, `(.L_x_20) ;  /* 0xfffffff100cc7547 */ /* 0x000fea000b83ffff */
[----:B------:R-:W-:Y:S05]  /*0e30*/  @P0 BRA `(.L_x_21) ;  /* 0xfffffff000a40947 */ /* 0x000fea000383ffff */
[----:B------:R-:W-:Y:S05]  /*0e40*/  EXIT ;  /* 0x000000000000794d */ /* 0x000fea0003800000 */
.L_x_22:
        /* <DEDUP_REMOVED lines=11> */
.L_x_31:


//--------------------- .nv.shared.reserved.0     --------------------------
	.section	.nv.shared.reserved.0,"aw",@nobits
	.weak		__nv_reservedSMEM_offset_0_alias
	.size		__nv_reservedSMEM_offset_0_alias, 0, 64
	.other		__nv_reservedSMEM_offset_0_alias,@"STO_CUDA_RESERVED_SHARED STV_DEFAULT"
__nv_reservedSMEM_offset_0_alias:
	.zero		0
	.zero		64


//--------------------- .nv.global                --------------------------
	.section	.nv.global,"aw",@nobits
.nv.global:
	.type		_ZN34_INTERNAL_7801de6a_4_k_cu_2d511c286thrust24THRUST_300001_SM_1000_NS3seqE,@object
	.size		_ZN34_INTERNAL_7801de6a_4_k_cu_2d511c286thrust24THRUST_300001_SM_1000_NS3seqE,(_ZN34_INTERNAL_7801de6a_4_k_cu_2d511c284cuda3std3__48in_placeE - _ZN34_INTERNAL_7801de6a_4_k_cu_2d511c286thrust24THRUST_300001_SM_1000_NS3seqE)
_ZN34_INTERNAL_7801de6a_4_k_cu_2d511c286thrust24THRUST_300001_SM_1000_NS3seqE:
	.zero		1
	.type		_ZN34_INTERNAL_7801de6a_4_k_cu_2d511c284cuda3std3__48in_placeE,@object
	.size		_ZN34_INTERNAL_7801de6a_4_k_cu_2d511c284cuda3std3__48in_placeE,(_ZN34_INTERNAL_7801de6a_4_k_cu_2d511c284cuda3std6ranges3__45__cpo4sizeE - _ZN34_INTERNAL_7801de6a_4_k_cu_2d511c284cuda3std3__48in_placeE)
_ZN34_INTERNAL_7801de6a_4_k_cu_2d511c284cuda3std3__48in_placeE:
	.zero		1
	.type		_ZN34_INTERNAL_7801de6a_4_k_cu_2d511c284cuda3std6ranges3__45__cpo4sizeE,@object
	.size		_ZN34_INTERNAL_7801de6a_4_k_cu_2d511c284cuda3std6ranges3__45__cpo4sizeE,(_ZN34_INTERNAL_7801de6a_4_k_cu_2d511c286thrust24THRUST_300001_SM_1000_NS12placeholders2_3E - _ZN34_INTERNAL_7801de6a_4_k_cu_2d511c284cuda3std6ranges3__45__cpo4sizeE)
_ZN34_INTERNAL_7801de6a_4_k_cu_2d511c284cuda3std6ranges3__45__cpo4sizeE:
	.zero		1
	.type		_ZN34_INTERNAL_7801de6a_4_k_cu_2d511c286thrust24THRUST_300001_SM_1000_NS12placeholders2_3E,@object
	.size		_ZN34_INTERNAL_7801de6a_4_k_cu_2d511c286thrust24THRUST_300001_SM_1000_NS12placeholders2_3E,(_ZN34_INTERNAL_7801de6a_4_k_cu_2d511c284cuda3std3__45__cpo6cbeginE - _ZN34_INTERNAL_7801de6a_4_k_cu_2d511c286thrust24THRUST_300001_SM_1000_NS12placeholders2_3E)
_ZN34_INTERNAL_7801de6a_4_k_cu_2d511c286thrust24THRUST_300001_SM_1000_NS12placeholders2_3E:
	.zero		1
	.type		_ZN34_INTERNAL_7801de6a_4_k_cu_2d511c284cuda3std3__45__cpo6cbeginE,@object
	.size		_ZN34_INTERNAL_7801de6a_4_k_cu_2d511c284cuda3std3__45__cpo6cbeginE,(_ZN34_INTERNAL_7801de6a_4_k_cu_2d511c284cuda3std6ranges3__45__cpo6cbeginE - _ZN34_INTERNAL_7801de6a_4_k_cu_2d511c284cuda3std3__45__cpo6cbeginE)
_ZN34_INTERNAL_7801de6a_4_k_cu_2d511c284cuda3std3__45__cpo6cbeginE:
	.zero		1
	.type		_ZN34_INTERNAL_7801de6a_4_k_cu_2d511c284cuda3std6ranges3__45__cpo6cbeginE,@object
	.size		_ZN34_INTERNAL_7801de6a_4_k_cu_2d511c284cuda3std6ranges3__45__cpo6cbeginE,(_ZN34_INTERNAL_7801de6a_4_k_cu_2d511c286thrust24THRUST_300001_SM_1000_NS12placeholders2_7E - _ZN34_INTERNAL_7801de6a_4_k_cu_2d511c284cuda3std6ranges3__45__cpo6cbeginE)
_ZN34_INTERNAL_7801de6a_4_k_cu_2d511c284cuda3std6ranges3__45__cpo6cbeginE:
	.zero		1
	.type		_ZN34_INTERNAL_7801de6a_4_k_cu_2d511c286thrust24THRUST_300001_SM_1000_NS12placeholders2_7E,@object
	.size		_ZN34_INTERNAL_7801de6a_4_k_cu_2d511c286thrust24THRUST_300001_SM_1000_NS12placeholders2_7E,(_ZN34_INTERNAL_7801de6a_4_k_cu_2d511c284cuda3std3__45__cpo7crbeginE - _ZN34_INTERNAL_7801de6a_4_k_cu_2d511c286thrust24THRUST_300001_SM_1000_NS12placeholders2_7E)
_ZN34_INTERNAL_7801de6a_4_k_cu_2d511c286thrust24THRUST_300001_SM_1000_NS12placeholders2_7E:
	.zero		1
	.type		_ZN34_INTERNAL_7801de6a_4_k_cu_2d511c284cuda3std3__45__cpo7crbeginE,@object
	.size		_ZN34_INTERNAL_7801de6a_4_k_cu_2d511c284cuda3std3__45__cpo7crbeginE,(_ZN34_INTERNAL_7801de6a_4_k_cu_2d511c284cuda3std6ranges3__45__cpo4nextE - _ZN34_INTERNAL_7801de6a_4_k_cu_2d511c284cuda3std3__45__cpo7crbeginE)
_ZN34_INTERNAL_7801de6a_4_k_cu_2d511c284cuda3std3__45__cpo7crbeginE:
	.zero		1
	.type		_ZN34_INTERNAL_7801de6a_4_k_cu_2d511c284cuda3std6ranges3__45__cpo4nextE,@object
	.size		_ZN34_INTERNAL_7801de6a_4_k_cu_2d511c284cuda3std6ranges3__45__cpo4nextE,(_ZN34_INTERNAL_7801de6a_4_k_cu_2d511c284cuda3std6ranges3__45__cpo4swapE - _ZN34_INTERNAL_7801de6a_4_k_cu_2d511c284cuda3std6ranges3__45__cpo4nextE)
_ZN34_INTERNAL_7801de6a_4_k_cu_2d511c284cuda3std6ranges3__45__cpo4nextE:
	.zero		1
	.type		_ZN34_INTERNAL_7801de6a_4_k_cu_2d511c284cuda3std6ranges3__45__cpo4swapE,@object
	.size		_ZN34_INTERNAL_7801de6a_4_k_cu_2d511c284cuda3std6ranges3__45__cpo4swapE,(_ZN34_INTERNAL_7801de6a_4_k_cu_2d511c286thrust24THRUST_300001_SM_1000_NS8cuda_cub10par_nosyncE - _ZN34_INTERNAL_7801de6a_4_k_cu_2d511c284cuda3std6ranges3__45__cpo4swapE)
_ZN34_INTERNAL_7801de6a_4_k_cu_2d511c284cuda3std6ranges3__45__cpo4swapE:
	.zero		1
	.type		_ZN34_INTERNAL_7801de6a_4_k_cu_2d511c286thrust24THRUST_300001_SM_1000_NS8cuda_cub10par_nosyncE,@object
	.size		_ZN34_INTERNAL_7801de6a_4_k_cu_2d511c286thrust24THRUST_300001_SM_1000_NS8cuda_cub10par_nosyncE,(_ZN34_INTERNAL_7801de6a_4_k_cu_2d511c286thrust24THRUST_300001_SM_1000_NS12placeholders2_9E - _ZN34_INTERNAL_7801de6a_4_k_cu_2d511c286thrust24THRUST_300001_SM_1000_NS8cuda_cub10par_nosyncE)
_ZN34_INTERNAL_7801de6a_4_k_cu_2d511c286thrust24THRUST_300001_SM_1000_NS8cuda_cub10par_nosyncE:
	.zero		1
	.type		_ZN34_INTERNAL_7801de6a_4_k_cu_2d511c286thrust24THRUST_300001_SM_1000_NS12placeholders2_9E,@object
	.size		_ZN34_INTERNAL_7801de6a_4_k_cu_2d511c286thrust24THRUST_300001_SM_1000_NS12placeholders2_9E,(_ZN34_INTERNAL_7801de6a_4_k_cu_2d511c284cuda3std3__436_GLOBAL__N__7801de6a_4_k_cu_2d511c286ignoreE - _ZN34_INTERNAL_7801de6a_4_k_cu_2d511c286thrust24THRUST_300001_SM_1000_NS12placeholders2_9E)
_ZN34_INTERNAL_7801de6a_4_k_cu_2d511c286thrust24THRUST_300001_SM_1000_NS12placeholders2_9E:
	.zero		1
	.type		_ZN34_INTERNAL_7801de6a_4_k_cu_2d511c284cuda3std3__436_GLOBAL__N__7801de6a_4_k_cu_2d511c286ignoreE,@object
	.size		_ZN34_INTERNAL_7801de6a_4_k_cu_2d511c284cuda3std3__436_GLOBAL__N__7801de6a_4_k_cu_2d511c286ignoreE,(_ZN34_INTERNAL_7801de6a_4_k_cu_2d511c284cuda3std6ranges3__45__cpo4dataE - _ZN34_INTERNAL_7801de6a_4_k_cu_2d511c284cuda3std3__436_GLOBAL__N__7801de6a_4_k_cu_2d511c286ignoreE)
_ZN34_INTERNAL_7801de6a_4_k_cu_2d511c284cuda3std3__436_GLOBAL__N__7801de6a_4_k_cu_2d511c286ignoreE:
	.zero		1
	.type		_ZN34_INTERNAL_7801de6a_4_k_cu_2d511c284cuda3std6ranges3__45__cpo4dataE,@object
	.size		_ZN34_INTERNAL_7801de6a_4_k_cu_2d511c284cuda3std6ranges3__45__cpo4dataE,(_ZN34_INTERNAL_7801de6a_4_k_cu_2d511c286thrust24THRUST_300001_SM_1000_NS12placeholders2_1E - _ZN34_INTERNAL_7801de6a_4_k_cu_2d511c284cuda3std6ranges3__45__cpo4dataE)
_ZN34_INTERNAL_7801de6a_4_k_cu_2d511c284cuda3std6ranges3__45__cpo4dataE:
	.zero		1
	.type		_ZN34_INTERNAL_7801de6a_4_k_cu_2d511c286thrust24THRUST_300001_SM_1000_NS12placeholders2_1E,@object
	.size		_ZN34_INTERNAL_7801de6a_4_k_cu_2d511c286thrust24THRUST_300001_SM_1000_NS12placeholders2_1E,(_ZN34_INTERNAL_7801de6a_4_k_cu_2d511c284cuda3std3__45__cpo5beginE - _ZN34_INTERNAL_7801de6a_4_k_cu_2d511c286thrust24THRUST_300001_SM_1000_NS12placeholders2_1E)
_ZN34_INTERNAL_7801de6a_4_k_cu_2d511c286thrust24THRUST_300001_SM_1000_NS12placeholders2_1E:
	.zero		1
	.type		_ZN34_INTERNAL_7801de6a_4_k_cu_2d511c284cuda3std3__45__cpo5beginE,@object
	.size		_ZN34_INTERNAL_7801de6a_4_k_cu_2d511c284cuda3std3__45__cpo5beginE,(_ZN34_INTERNAL_7801de6a_4_k_cu_2d511c284cuda3std6ranges3__45__cpo5beginE - _ZN34_INTERNAL_7801de6a_4_k_cu_2d511c284cuda3std3__45__cpo5beginE)
_ZN34_INTERNAL_7801de6a_4_k_cu_2d511c284cuda3std3__45__cpo5beginE:
	.zero		1
	.type		_ZN34_INTERNAL_7801de6a_4_k_cu_2d511c284cuda3std6ranges3__45__cpo5beginE,@object
	.size		_ZN34_INTERNAL_7801de6a_4_k_cu_2d511c284cuda3std6ranges3__45__cpo5beginE,(_ZN34_INTERNAL_7801de6a_4_k_cu_2d511c286thrust24THRUST_300001_SM_1000_NS12placeholders2_5E - _ZN34_INTERNAL_7801de6a_4_k_cu_2d511c284cuda3std6ranges3__45__cpo5beginE)
_ZN34_INTERNAL_7801de6a_4_k_cu_2d511c284cuda3std6ranges3__45__cpo5beginE:
	.zero		1
	.type		_ZN34_INTERNAL_7801de6a_4_k_cu_2d511c286thrust24THRUST_300001_SM_1000_NS12placeholders2_5E,@object
	.size		_ZN34_INTERNAL_7801de6a_4_k_cu_2d511c286thrust24THRUST_300001_SM_1000_NS12placeholders2_5E,(_ZN34_INTERNAL_7801de6a_4_k_cu_2d511c284cuda3std3__45__cpo6rbeginE - _ZN34_INTERNAL_7801de6a_4_k_cu_2d511c286thrust24THRUST_300001_SM_1000_NS12placeholders2_5E)
_ZN34_INTERNAL_7801de6a_4_k_cu_2d511c286thrust24THRUST_300001_SM_1000_NS12placeholders2_5E:
	.zero		1
	.type		_ZN34_INTERNAL_7801de6a_4_k_cu_2d511c284cuda3std3__45__cpo6rbeginE,@object
	.size		_ZN34_INTERNAL_7801de6a_4_k_cu_2d511c284cuda3std3__45__cpo6rbeginE,(_ZN34_INTERNAL_7801de6a_4_k_cu_2d511c284cuda3std6ranges3__45__cpo7advanceE - _ZN34_INTERNAL_7801de6a_4_k_cu_2d511c284cuda3std3__45__cpo6rbeginE)
_ZN34_INTERNAL_7801de6a_4_k_cu_2d511c284cuda3std3__45__cpo6rbeginE:
	.zero		1
	.type		_ZN34_INTERNAL_7801de6a_4_k_cu_2d511c284cuda3std6ranges3__45__cpo7advanceE,@object
	.size		_ZN34_INTERNAL_7801de6a_4_k_cu_2d511c284cuda3std6ranges3__45__cpo7advanceE,(_ZN34_INTERNAL_7801de6a_4_k_cu_2d511c284cuda3std3__47nulloptE - _ZN34_INTERNAL_7801de6a_4_k_cu_2d511c284cuda3std6ranges3__45__cpo7advanceE)
_ZN34_INTERNAL_7801de6a_4_k_cu_2d511c284cuda3std6ranges3__45__cpo7advanceE:
	.zero		1
	.type		_ZN34_INTERNAL_7801de6a_4_k_cu_2d511c284cuda3std3__47nulloptE,@object
	.size		_ZN34_INTERNAL_7801de6a_4_k_cu_2d511c284cuda3std3__47nulloptE,(_ZN34_INTERNAL_7801de6a_4_k_cu_2d511c284cuda3std6ranges3__45__cpo8distanceE - _ZN34_INTERNAL_7801de6a_4_k_cu_2d511c284cuda3std3__47nulloptE)
_ZN34_INTERNAL_7801de6a_4_k_cu_2d511c284cuda3std3__47nulloptE:
	.zero		1
	.type		_ZN34_INTERNAL_7801de6a_4_k_cu_2d511c284cuda3std6ranges3__45__cpo8distanceE,@object
	.size		_ZN34_INTERNAL_7801de6a_4_k_cu_2d511c284cuda3std6ranges3__45__cpo8distanceE,(_ZN34_INTERNAL_7801de6a_4_k_cu_2d511c286thrust24THRUST_300001_SM_1000_NS12placeholders3_10E - _ZN34_INTERNAL_7801de6a_4_k_cu_2d511c284cuda3std6ranges3__45__cpo8distanceE)
_ZN34_INTERNAL_7801de6a_4_k_cu_2d511c284cuda3std6ranges3__45__cpo8distanceE:
	.zero		1
	.type		_ZN34_INTERNAL_7801de6a_4_k_cu_2d511c286thrust24THRUST_300001_SM_1000_NS12placeholders3_10E,@object
	.size		_ZN34_INTERNAL_7801de6a_4_k_cu_2d511c286thrust24THRUST_300001_SM_1000_NS12placeholders3_10E,(_ZN34_INTERNAL_7801de6a_4_k_cu_2d511c284cuda3std3__419piecewise_constructE - _ZN34_INTERNAL_7801de6a_4_k_cu_2d511c286thrust24THRUST_300001_SM_1000_NS12placeholders3_10E)
_ZN34_INTERNAL_7801de6a_4_k_cu_2d511c286thrust24THRUST_300001_SM_1000_NS12placeholders3_10E:
	.zero		1
	.type		_ZN34_INTERNAL_7801de6a_4_k_cu_2d511c284cuda3std3__419piecewise_constructE,@object
	.size		_ZN34_INTERNAL_7801de6a_4_k_cu_2d511c284cuda3std3__419piecewise_constructE,(_ZN34_INTERNAL_7801de6a_4_k_cu_2d511c284cuda3std6ranges3__45__cpo5cdataE - _ZN34_INTERNAL_7801de6a_4_k_cu_2d511c284cuda3std3__419piecewise_constructE)
_ZN34_INTERNAL_7801de6a_4_k_cu_2d511c284cuda3std3__419piecewise_constructE:
	.zero		1
	.type		_ZN34_INTERNAL_7801de6a_4_k_cu_2d511c284cuda3std6ranges3__45__cpo5cdataE,@object
	.size		_ZN34_INTERNAL_7801de6a_4_k_cu_2d511c284cuda3std6ranges3__45__cpo5cdataE,(_ZN34_INTERNAL_7801de6a_4_k_cu_2d511c286thrust24THRUST_300001_SM_1000_NS12placeholders2_2E - _ZN34_INTERNAL_7801de6a_4_k_cu_2d511c284cuda3std6ranges3__45__cpo5cdataE)
_ZN34_INTERNAL_7801de6a_4_k_cu_2d511c284cuda3std6ranges3__45__cpo5cdataE:
	.zero		1
	.type		_ZN34_INTERNAL_7801de6a_4_k_cu_2d511c286thrust24THRUST_300001_SM_1000_NS12placeholders2_2E,@object
	.size		_ZN34_INTERNAL_7801de6a_4_k_cu_2d511c286thrust24THRUST_300001_SM_1000_NS12placeholders2_2E,(_ZN34_INTERNAL_7801de6a_4_k_cu_2d511c284cuda3std3__45__cpo3endE - _ZN34_INTERNAL_7801de6a_4_k_cu_2d511c286thrust24THRUST_300001_SM_1000_NS12placeholders2_2E)
_ZN34_INTERNAL_7801de6a_4_k_cu_2d511c286thrust24THRUST_300001_SM_1000_NS12placeholders2_2E:
	.zero		1
	.type		_ZN34_INTERNAL_7801de6a_4_k_cu_2d511c284cuda3std3__45__cpo3endE,@object
	.size		_ZN34_INTERNAL_7801de6a_4_k_cu_2d511c284cuda3std3__45__cpo3endE,(_ZN34_INTERNAL_7801de6a_4_k_cu_2d511c284cuda3std6ranges3__45__cpo3endE - _ZN34_INTERNAL_7801de6a_4_k_cu_2d511c284cuda3std3__45__cpo3endE)
_ZN34_INTERNAL_7801de6a_4_k_cu_2d511c284cuda3std3__45__cpo3endE:
	.zero		1
	.type		_ZN34_INTERNAL_7801de6a_4_k_cu_2d511c284cuda3std6ranges3__45__cpo3endE,@object
	.size		_ZN34_INTERNAL_7801de6a_4_k_cu_2d511c284cuda3std6ranges3__45__cpo3endE,(_ZN34_INTERNAL_7801de6a_4_k_cu_2d511c286thrust24THRUST_300001_SM_1000_NS12placeholders2_6E - _ZN34_INTERNAL_7801de6a_4_k_cu_2d511c284cuda3std6ranges3__45__cpo3endE)
_ZN34_INTERNAL_7801de6a_4_k_cu_2d511c284cuda3std6ranges3__45__cpo3endE:
	.zero		1
	.type		_ZN34_INTERNAL_7801de6a_4_k_cu_2d511c286thrust24THRUST_300001_SM_1000_NS12placeholders2_6E,@object
	.size		_ZN34_INTERNAL_7801de6a_4_k_cu_2d511c286thrust24THRUST_300001_SM_1000_NS12placeholders2_6E,(_ZN34_INTERNAL_7801de6a_4_k_cu_2d511c284cuda3std3__45__cpo4rendE - _ZN34_INTERNAL_7801de6a_4_k_cu_2d511c286thrust24THRUST_300001_SM_1000_NS12placeholders2_6E)
_ZN34_INTERNAL_7801de6a_4_k_cu_2d511c286thrust24THRUST_300001_SM_1000_NS12placeholders2_6E:
	.zero		1
	.type		_ZN34_INTERNAL_7801de6a_4_k_cu_2d511c284cuda3std3__45__cpo4rendE,@object
	.size		_ZN34_INTERNAL_7801de6a_4_k_cu_2d511c284cuda3std3__45__cpo4rendE,(_ZN34_INTERNAL_7801de6a_4_k_cu_2d511c284cuda3std6ranges3__45__cpo9iter_swapE - _ZN34_INTERNAL_7801de6a_4_k_cu_2d511c284cuda3std3__45__cpo4rendE)
_ZN34_INTERNAL_7801de6a_4_k_cu_2d511c284cuda3std3__45__cpo4rendE:
	.zero		1
	.type		_ZN34_INTERNAL_7801de6a_4_k_cu_2d511c284cuda3std6ranges3__45__cpo9iter_swapE,@object
	.size		_ZN34_INTERNAL_7801de6a_4_k_cu_2d511c284cuda3std6ranges3__45__cpo9iter_swapE,(_ZN34_INTERNAL_7801de6a_4_k_cu_2d511c284cuda3std3__48unexpectE - _ZN34_INTERNAL_7801de6a_4_k_cu_2d511c284cuda3std6ranges3__45__cpo9iter_swapE)
_ZN34_INTERNAL_7801de6a_4_k_cu_2d511c284cuda3std6ranges3__45__cpo9iter_swapE:
	.zero		1
	.type		_ZN34_INTERNAL_7801de6a_4_k_cu_2d511c284cuda3std3__48unexpectE,@object
	.size		_ZN34_INTERNAL_7801de6a_4_k_cu_2d511c284cuda3std3__48unexpectE,(_ZN34_INTERNAL_7801de6a_4_k_cu_2d511c286thrust24THRUST_300001_SM_1000_NS8cuda_cub3parE - _ZN34_INTERNAL_7801de6a_4_k_cu_2d511c284cuda3std3__48unexpectE)
_ZN34_INTERNAL_7801de6a_4_k_cu_2d511c284cuda3std3__48unexpectE:
	.zero		1
	.type		_ZN34_INTERNAL_7801de6a_4_k_cu_2d511c286thrust24THRUST_300001_SM_1000_NS8cuda_cub3parE,@object
	.size		_ZN34_INTERNAL_7801de6a_4_k_cu_2d511c286thrust24THRUST_300001_SM_1000_NS8cuda_cub3parE,(_ZN34_INTERNAL_7801de6a_4_k_cu_2d511c286thrust24THRUST_300001_SM_1000_NS12placeholders2_4E - _ZN34_INTERNAL_7801de6a_4_k_cu_2d511c286thrust24THRUST_300001_SM_1000_NS8cuda_cub3parE)
_ZN34_INTERNAL_7801de6a_4_k_cu_2d511c286thrust24THRUST_300001_SM_1000_NS8cuda_cub3parE:
	.zero		1
	.type		_ZN34_INTERNAL_7801de6a_4_k_cu_2d511c286thrust24THRUST_300001_SM_1000_NS12placeholders2_4E,@object
	.size		_ZN34_INTERNAL_7801de6a_4_k_cu_2d511c286thrust24THRUST_300001_SM_1000_NS12placeholders2_4E,(_ZN34_INTERNAL_7801de6a_4_k_cu_2d511c284cuda3std3__45__cpo4cendE - _ZN34_INTERNAL_7801de6a_4_k_cu_2d511c286thrust24THRUST_300001_SM_1000_NS12placeholders2_4E)
_ZN34_INTERNAL_7801de6a_4_k_cu_2d511c286thrust24THRUST_300001_SM_1000_NS12placeholders2_4E:
	.zero		1
	.type		_ZN34_INTERNAL_7801de6a_4_k_cu_2d511c284cuda3std3__45__cpo4cendE,@object
	.size		_ZN34_INTERNAL_7801de6a_4_k_cu_2d511c284cuda3std3__45__cpo4cendE,(_ZN34_INTERNAL_7801de6a_4_k_cu_2d511c284cuda3std6ranges3__45__cpo4cendE - _ZN34_INTERNAL_7801de6a_4_k_cu_2d511c284cuda3std3__45__cpo4cendE)
_ZN34_INTERNAL_7801de6a_4_k_cu_2d511c284cuda3std3__45__cpo4cendE:
	.zero		1
	.type		_ZN34_INTERNAL_7801de6a_4_k_cu_2d511c284cuda3std6ranges3__45__cpo4cendE,@object
	.size		_ZN34_INTERNAL_7801de6a_4_k_cu_2d511c284cuda3std6ranges3__45__cpo4cendE,(_ZN34_INTERNAL_7801de6a_4_k_cu_2d511c284cuda3std3__420unreachable_sentinelE - _ZN34_INTERNAL_7801de6a_4_k_cu_2d511c284cuda3std6ranges3__45__cpo4cendE)
_ZN34_INTERNAL_7801de6a_4_k_cu_2d511c284cuda3std6ranges3__45__cpo4cendE:
	.zero		1
	.type		_ZN34_INTERNAL_7801de6a_4_k_cu_2d511c284cuda3std3__420unreachable_sentinelE,@object
	.size		_ZN34_INTERNAL_7801de6a_4_k_cu_2d511c284cuda3std3__420unreachable_sentinelE,(_ZN34_INTERNAL_7801de6a_4_k_cu_2d511c284cuda3std6ranges3__45__cpo5ssizeE - _ZN34_INTERNAL_7801de6a_4_k_cu_2d511c284cuda3std3__420unreachable_sentinelE)
_ZN34_INTERNAL_7801de6a_4_k_cu_2d511c284cuda3std3__420unreachable_sentinelE:
	.zero		1
	.type		_ZN34_INTERNAL_7801de6a_4_k_cu_2d511c284cuda3std6ranges3__45__cpo5ssizeE,@object
	.size		_ZN34_INTERNAL_7801de6a_4_k_cu_2d511c284cuda3std6ranges3__45__cpo5ssizeE,(_ZN34_INTERNAL_7801de6a_4_k_cu_2d511c286thrust24THRUST_300001_SM_1000_NS12placeholders2_8E - _ZN34_INTERNAL_7801de6a_4_k_cu_2d511c284cuda3std6ranges3__45__cpo5ssizeE)
_ZN34_INTERNAL_7801de6a_4_k_cu_2d511c284cuda3std6ranges3__45__cpo5ssizeE:
	.zero		1
	.type		_ZN34_INTERNAL_7801de6a_4_k_cu_2d511c286thrust24THRUST_300001_SM_1000_NS12placeholders2_8E,@object
	.size		_ZN34_INTERNAL_7801de6a_4_k_cu_2d511c286thrust24THRUST_300001_SM_1000_NS12placeholders2_8E,(_ZN34_INTERNAL_7801de6a_4_k_cu_2d511c284cuda3std3__45__cpo5crendE - _ZN34_INTERNAL_7801de6a_4_k_cu_2d511c286thrust24THRUST_300001_SM_1000_NS12placeholders2_8E)
_ZN34_INTERNAL_7801de6a_4_k_cu_2d511c286thrust24THRUST_300001_SM_1000_NS12placeholders2_8E:
	.zero		1
	.type		_ZN34_INTERNAL_7801de6a_4_k_cu_2d511c284cuda3std3__45__cpo5crendE,@object
	.size		_ZN34_INTERNAL_7801de6a_4_k_cu_2d511c284cuda3std3__45__cpo5crendE,(_ZN34_INTERNAL_7801de6a_4_k_cu_2d511c284cuda3std6ranges3__45__cpo4prevE - _ZN34_INTERNAL_7801de6a_4_k_cu_2d511c284cuda3std3__45__cpo5crendE)
_ZN34_INTERNAL_7801de6a_4_k_cu_2d511c284cuda3std3__45__cpo5crendE:
	.zero		1
	.type		_ZN34_INTERNAL_7801de6a_4_k_cu_2d511c284cuda3std6ranges3__45__cpo4prevE,@object
	.size		_ZN34_INTERNAL_7801de6a_4_k_cu_2d511c284cuda3std6ranges3__45__cpo4prevE,(_ZN34_INTERNAL_7801de6a_4_k_cu_2d511c284cuda3std6ranges3__45__cpo9iter_moveE - _ZN34_INTERNAL_7801de6a_4_k_cu_2d511c284cuda3std6ranges3__45__cpo4prevE)
_ZN34_INTERNAL_7801de6a_4_k_cu_2d511c284cuda3std6ranges3__45__cpo4prevE:
	.zero		1
	.type		_ZN34_INTERNAL_7801de6a_4_k_cu_2d511c284cuda3std6ranges3__45__cpo9iter_moveE,@object
	.size		_ZN34_INTERNAL_7801de6a_4_k_cu_2d511c284cuda3std6ranges3__45__cpo9iter_moveE,(_ZN34_INTERNAL_7801de6a_4_k_cu_2d511c286thrust24THRUST_300001_SM_1000_NS6system6detail10sequential3seqE - _ZN34_INTERNAL_7801de6a_4_k_cu_2d511c284cuda3std6ranges3__45__cpo9iter_moveE)
_ZN34_INTERNAL_7801de6a_4_k_cu_2d511c284cuda3std6ranges3__45__cpo9iter_moveE:
	.zero		1
	.type		_ZN34_INTERNAL_7801de6a_4_k_cu_2d511c286thrust24THRUST_300001_SM_1000_NS6system6detail10sequential3seqE,@object
	.size		_ZN34_INTERNAL_7801de6a_4_k_cu_2d511c286thrust24THRUST_300001_SM_1000_NS6system6detail10sequential3seqE,(.L_31 - _ZN34_INTERNAL_7801de6a_4_k_cu_2d511c286thrust24THRUST_300001_SM_1000_NS6system6detail10sequential3seqE)
_ZN34_INTERNAL_7801de6a_4_k_cu_2d511c286thrust24THRUST_300001_SM_1000_NS6system6detail10sequential3seqE:
	.zero		1
.L_31:


//--------------------- .nv.shared._Z10unpack_altPKjP6float2 --------------------------
	.section	.nv.shared._Z10unpack_altPKjP6float2,"aw",@nobits
	.sectionflags	@""
	.align	4
.nv.shared._Z10unpack_altPKjP6float2:
	.zero		9200


//--------------------- .nv.shared._Z15unpack_new_int2P4int2P6float2 --------------------------
	.section	.nv.shared._Z15unpack_new_int2P4int2P6float2,"aw",@nobits
	.sectionflags	@""
	.align	8
.nv.shared._Z15unpack_new_int2P4int2P6float2:
	.zero		8192


//--------------------- .nv.shared._Z10unpack_newPKjP6float2 --------------------------
	.section	.nv.shared._Z10unpack_newPKjP6float2,"aw",@nobits
	.sectionflags	@""
	.align	4
.nv.shared._Z10unpack_newPKjP6float2:
	.zero		8192


//--------------------- .nv.constant0._ZN3cub18CUB_300001_SM_10006detail8for_each13static_kernelINS2_12policy_hub_t12policy_500_tEmN6thrust24THRUST_300001_SM_1000_NS8cuda_cub20__uninitialized_fill7functorINS7_10device_ptrIfEEfEEEEvT0_T1_ --------------------------
	.section	.nv.constant0._ZN3cub18CUB_300001_SM_10006detail8for_each13static_kernelINS2_12policy_hub_t12policy_500_tEmN6thrust24THRUST_300001_SM_1000_NS8cuda_cub20__uninitialized_fill7functorINS7_10device_ptrIfEEfEEEEvT0_T1_,"a",@progbits
	.sectionflags	@""
	.align	4
.nv.constant0._ZN3cub18CUB_300001_SM_10006detail8for_each13static_kernelINS2_12policy_hub_t12policy_500_tEmN6thrust24THRUST_300001_SM_1000_NS8cuda_cub20__uninitialized_fill7functorINS7_10device_ptrIfEEfEEEEvT0_T1_:
	.zero		920


//--------------------- .nv.constant0._ZN3cub18CUB_300001_SM_10006detail8for_each13static_kernelINS2_12policy_hub_t12policy_500_tEmN6thrust24THRUST_300001_SM_1000_NS8cuda_cub20__uninitialized_fill7functorINS7_10device_ptrI6float2EESC_EEEEvT0_T1_ --------------------------
	.section	.nv.constant0._ZN3cub18CUB_300001_SM_10006detail8for_each13static_kernelINS2_12policy_hub_t12policy_500_tEmN6thrust24THRUST_300001_SM_1000_NS8cuda_cub20__uninitialized_fill7functorINS7_10device_ptrI6float2EESC_EEEEvT0_T1_,"a",@progbits
	.sectionflags	@""
	.align	4
.nv.constant0._ZN3cub18CUB_300001_SM_10006detail8for_each13static_kernelINS2_12policy_hub_t12policy_500_tEmN6thrust24THRUST_300001_SM_1000_NS8cuda_cub20__uninitialized_fill7functorINS7_10device_ptrI6float2EESC_EEEEvT0_T1_:
	.zero		920


//--------------------- .nv.constant0._ZN3cub18CUB_300001_SM_10006detail8for_each13static_kernelINS2_12policy_hub_t12policy_500_tEmN6thrust24THRUST_300001_SM_1000_NS8cuda_cub20__uninitialized_fill7functorINS7_10device_ptrIhEEhEEEEvT0_T1_ --------------------------
	.section	.nv.constant0._ZN3cub18CUB_300001_SM_10006detail8for_each13static_kernelINS2_12policy_hub_t12policy_500_tEmN6thrust24THRUST_300001_SM_1000_NS8cuda_cub20__uninitialized_fill7functorINS7_10device_ptrIhEEhEEEEvT0_T1_,"a",@progbits
	.sectionflags	@""
	.align	4
.nv.constant0._ZN3cub18CUB_300001_SM_10006detail8for_each13static_kernelINS2_12policy_hub_t12policy_500_tEmN6thrust24THRUST_300001_SM_1000_NS8cuda_cub20__uninitialized_fill7functorINS7_10device_ptrIhEEhEEEEvT0_T1_:
	.zero		920


//--------------------- .nv.constant0._ZN3cub18CUB_300001_SM_10006detail11EmptyKernelIvEEvv --------------------------
	.section	.nv.constant0._ZN3cub18CUB_300001_SM_10006detail11EmptyKernelIvEEvv,"a",@progbits
	.sectionflags	@""
	.align	4
.nv.constant0._ZN3cub18CUB_300001_SM_10006detail11EmptyKernelIvEEvv:
	.zero		896


//--------------------- .nv.constant0._Z27powertimefreq_new_hardcodedP6float2Pf --------------------------
	.section	.nv.constant0._Z27powertimefreq_new_hardcodedP6float2Pf,"a",@progbits
	.sectionflags	@""
	.align	4
.nv.constant0._Z27powertimefreq_new_hardcodedP6float2Pf:
	.zero		912


//--------------------- .nv.constant0._Z10unpack_altPKjP6float2 --------------------------
	.section	.nv.constant0._Z10unpack_altPKjP6float2,"a",@progbits
	.sectionflags	@""
	.align	4
.nv.constant0._Z10unpack_altPKjP6float2:
	.zero		912


//--------------------- .nv.constant0._Z15unpack_new_int2P4int2P6float2 --------------------------
	.section	.nv.constant0._Z15unpack_new_int2P4int2P6float2,"a",@progbits
	.sectionflags	@""
	.align	4
.nv.constant0._Z15unpack_new_int2P4int2P6float2:
	.zero		912


//--------------------- .nv.constant0._Z10unpack_newPKjP6float2 --------------------------
	.section	.nv.constant0._Z10unpack_newPKjP6float2,"a",@progbits
	.sectionflags	@""
	.align	4
.nv.constant0._Z10unpack_newPKjP6float2:
	.zero		912


//--------------------- .nv.constant0._Z19unpack_original_texyP6float2j --------------------------
	.section	.nv.constant0._Z19unpack_original_texyP6float2j,"a",@progbits
	.sectionflags	@""
	.align	4
.nv.constant0._Z19unpack_original_texyP6float2j:
	.zero		916


//--------------------- SYMBOLS --------------------------

	.type		.nv.reservedSmem.offset0,@object
	.size		.nv.reservedSmem.offset0,0x4
	.type		.nv.reservedSmem.cap,@object
	.size		.nv.reservedSmem.cap,0x4
